//
// Generated by NVIDIA NVVM Compiler
//
// Compiler Build ID: CL-36424714
// Cuda compilation tools, release 13.0, V13.0.88
// Based on NVVM 20.0.0
//

.version 9.0
.target sm_100
.address_size 64

	// .globl	mwdx_batch_f32
.global .align 1 .b8 _ZN34_INTERNAL_2d3f6b2a_4_k_cu_b8e8e5fc4cuda3std6ranges3__45__cpo4swapE[1];

.visible .entry mwdx_batch_f32(
	.param .u64 .ptr .align 1 mwdx_batch_f32_param_0,
	.param .u64 .ptr .align 1 mwdx_batch_f32_param_1,
	.param .u32 mwdx_batch_f32_param_2,
	.param .u32 mwdx_batch_f32_param_3,
	.param .u32 mwdx_batch_f32_param_4,
	.param .u64 .ptr .align 1 mwdx_batch_f32_param_5
)
{
	.reg .pred 	%p<20>;
	.reg .b32 	%r<70>;
	.reg .b32 	%f<26>;
	.reg .b64 	%rd<42>;

	ld.param.u64 	%rd8, [mwdx_batch_f32_param_0];
	ld.param.u64 	%rd9, [mwdx_batch_f32_param_1];
	ld.param.u32 	%r42, [mwdx_batch_f32_param_2];
	ld.param.u32 	%r43, [mwdx_batch_f32_param_3];
	ld.param.u32 	%r44, [mwdx_batch_f32_param_4];
	ld.param.u64 	%rd10, [mwdx_batch_f32_param_5];
	cvta.to.global.u64 	%rd1, %rd10;
	mov.u32 	%r1, %ctaid.y;
	setp.ge.s32 	%p1, %r1, %r44;
	setp.lt.s32 	%p2, %r42, 1;
	or.pred  	%p3, %p2, %p1;
	@%p3 bra 	$L__BB0_27;
	cvta.to.global.u64 	%rd2, %rd8;
	cvta.to.global.u64 	%rd11, %rd9;
	mul.wide.u32 	%rd12, %r1, 4;
	add.s64 	%rd13, %rd11, %rd12;
	ld.global.nc.f32 	%f1, [%rd13];
	mov.f32 	%f12, 0f3F800000;
	sub.f32 	%f2, %f12, %f1;
	mul.lo.s32 	%r2, %r42, %r1;
	setp.lt.u32 	%p4, %r43, %r42;
	@%p4 bra 	$L__BB0_5;
	mov.u32 	%r57, %tid.x;
	setp.ge.u32 	%p5, %r57, %r42;
	@%p5 bra 	$L__BB0_27;
	mov.u32 	%r4, %ntid.x;
$L__BB0_4:
	add.s32 	%r45, %r57, %r2;
	mul.wide.s32 	%rd14, %r45, 4;
	add.s64 	%rd15, %rd1, %rd14;
	mov.b32 	%r46, 2147483647;
	st.global.u32 	[%rd15], %r46;
	add.s32 	%r57, %r57, %r4;
	setp.lt.s32 	%p6, %r57, %r42;
	@%p6 bra 	$L__BB0_4;
	bra.uni 	$L__BB0_27;
$L__BB0_5:
	mov.u32 	%r7, %tid.x;
	setp.ge.u32 	%p7, %r7, %r43;
	@%p7 bra 	$L__BB0_8;
	mov.u32 	%r8, %ntid.x;
	mov.u32 	%r58, %r7;
$L__BB0_7:
	add.s32 	%r47, %r58, %r2;
	mul.wide.s32 	%rd16, %r47, 4;
	add.s64 	%rd17, %rd1, %rd16;
	mov.b32 	%r48, 2147483647;
	st.global.u32 	[%rd17], %r48;
	add.s32 	%r58, %r58, %r8;
	setp.lt.s32 	%p8, %r58, %r43;
	@%p8 bra 	$L__BB0_7;
$L__BB0_8:
	setp.ne.s32 	%p9, %r7, 0;
	@%p9 bra 	$L__BB0_27;
	mul.wide.u32 	%rd18, %r43, 4;
	add.s64 	%rd19, %rd2, %rd18;
	mov.b64 	%rd20, 1508705875169116160;
	ld.global.L2::cache_hint.f32 %f23, [%rd19], %rd20;
	add.s32 	%r11, %r2, %r43;
	mul.wide.u32 	%rd21, %r11, 4;
	add.s64 	%rd22, %rd1, %rd21;
	st.global.f32 	[%rd22], %f23;
	add.s32 	%r63, %r43, 1;
	setp.ge.u32 	%p10, %r63, %r42;
	@%p10 bra 	$L__BB0_27;
	not.b32 	%r49, %r43;
	add.s32 	%r50, %r42, %r49;
	and.b32  	%r13, %r50, 3;
	setp.eq.s32 	%p11, %r13, 0;
	mov.u32 	%r69, %r43;
	@%p11 bra 	$L__BB0_16;
	add.s32 	%r62, %r43, 65;
	neg.s32 	%r61, %r13;
	add.s32 	%r60, %r11, 1;
	add.s64 	%rd3, %rd8, 260;
	mov.u32 	%r59, %r43;
$L__BB0_12:
	.pragma "nounroll";
	mul.wide.s32 	%rd23, %r59, 4;
	add.s64 	%rd4, %rd3, %rd23;
	setp.ge.s32 	%p12, %r62, %r42;
	@%p12 bra 	$L__BB0_14;
	// begin inline asm
	prefetch.global.L2 [%rd4];
	// end inline asm
$L__BB0_14:
	mul.wide.s32 	%rd25, %r63, 4;
	add.s64 	%rd26, %rd2, %rd25;
	mov.b64 	%rd27, 1508705875169116160;
	ld.global.L2::cache_hint.f32 %f13, [%rd26], %rd27;
	mul.f32 	%f14, %f2, %f23;
	fma.rn.f32 	%f23, %f13, %f1, %f14;
	mul.wide.s32 	%rd28, %r60, 4;
	add.s64 	%rd29, %rd1, %rd28;
	st.global.f32 	[%rd29], %f23;
	add.s32 	%r63, %r63, 1;
	add.s32 	%r62, %r62, 1;
	add.s32 	%r61, %r61, 1;
	setp.ne.s32 	%p13, %r61, 0;
	add.s32 	%r60, %r60, 1;
	add.s32 	%r59, %r59, 1;
	@%p13 bra 	$L__BB0_12;
	add.s32 	%r69, %r62, -65;
	add.s32 	%r63, %r62, -64;
$L__BB0_16:
	sub.s32 	%r51, %r42, %r43;
	add.s32 	%r52, %r51, -2;
	setp.lt.u32 	%p14, %r52, 3;
	@%p14 bra 	$L__BB0_27;
	sub.s32 	%r68, %r63, %r42;
	add.s32 	%r67, %r63, 65;
	add.s32 	%r66, %r63, %r2;
$L__BB0_18:
	add.s32 	%r53, %r69, 65;
	setp.ge.s32 	%p15, %r53, %r42;
	@%p15 bra 	$L__BB0_20;
	mul.wide.s32 	%rd31, %r69, 4;
	add.s64 	%rd32, %rd8, %rd31;
	add.s64 	%rd30, %rd32, 260;
	// begin inline asm
	prefetch.global.L2 [%rd30];
	// end inline asm
$L__BB0_20:
	add.s32 	%r54, %r67, -65;
	mul.wide.s32 	%rd33, %r54, 4;
	add.s64 	%rd5, %rd2, %rd33;
	mov.b64 	%rd34, 1508705875169116160;
	ld.global.L2::cache_hint.f32 %f15, [%rd5], %rd34;
	mul.f32 	%f16, %f2, %f23;
	fma.rn.f32 	%f8, %f15, %f1, %f16;
	mul.wide.s32 	%rd35, %r66, 4;
	add.s64 	%rd6, %rd1, %rd35;
	st.global.f32 	[%rd6], %f8;
	setp.ge.s32 	%p16, %r67, %r42;
	add.s64 	%rd7, %rd8, %rd33;
	@%p16 bra 	$L__BB0_22;
	add.s64 	%rd36, %rd7, 260;
	// begin inline asm
	prefetch.global.L2 [%rd36];
	// end inline asm
$L__BB0_22:
	mov.b64 	%rd37, 1508705875169116160;
	ld.global.L2::cache_hint.f32 %f17, [%rd5+4], %rd37;
	mul.f32 	%f18, %f2, %f8;
	fma.rn.f32 	%f9, %f17, %f1, %f18;
	st.global.f32 	[%rd6+4], %f9;
	add.s32 	%r55, %r67, 1;
	setp.ge.s32 	%p17, %r55, %r42;
	@%p17 bra 	$L__BB0_24;
	add.s64 	%rd38, %rd7, 264;
	// begin inline asm
	prefetch.global.L2 [%rd38];
	// end inline asm
$L__BB0_24:
	mov.b64 	%rd39, 1508705875169116160;
	ld.global.L2::cache_hint.f32 %f19, [%rd5+8], %rd39;
	mul.f32 	%f20, %f2, %f9;
	fma.rn.f32 	%f10, %f19, %f1, %f20;
	st.global.f32 	[%rd6+8], %f10;
	add.s32 	%r56, %r67, 2;
	setp.ge.s32 	%p18, %r56, %r42;
	@%p18 bra 	$L__BB0_26;
	add.s64 	%rd40, %rd7, 268;
	// begin inline asm
	prefetch.global.L2 [%rd40];
	// end inline asm
$L__BB0_26:
	mov.b64 	%rd41, 1508705875169116160;
	ld.global.L2::cache_hint.f32 %f21, [%rd5+12], %rd41;
	mul.f32 	%f22, %f2, %f10;
	fma.rn.f32 	%f23, %f21, %f1, %f22;
	st.global.f32 	[%rd6+12], %f23;
	add.s32 	%r68, %r68, 4;
	add.s32 	%r39, %r67, 4;
	add.s32 	%r66, %r66, 4;
	setp.ne.s32 	%p19, %r68, 0;
	add.s32 	%r69, %r67, -62;
	mov.u32 	%r67, %r39;
	@%p19 bra 	$L__BB0_18;
$L__BB0_27:
	ret;

}
	// .globl	mwdx_many_series_one_param_f32
.visible .entry mwdx_many_series_one_param_f32(
	.param .u64 .ptr .align 1 mwdx_many_series_one_param_f32_param_0,
	.param .u64 .ptr .align 1 mwdx_many_series_one_param_f32_param_1,
	.param .f32 mwdx_many_series_one_param_f32_param_2,
	.param .u32 mwdx_many_series_one_param_f32_param_3,
	.param .u32 mwdx_many_series_one_param_f32_param_4,
	.param .u64 .ptr .align 1 mwdx_many_series_one_param_f32_param_5
)
{
	.reg .pred 	%p<15>;
	.reg .b32 	%r<49>;
	.reg .b32 	%f<26>;
	.reg .b64 	%rd<29>;

	ld.param.u64 	%rd4, [mwdx_many_series_one_param_f32_param_0];
	ld.param.u64 	%rd3, [mwdx_many_series_one_param_f32_param_1];
	ld.param.f32 	%f8, [mwdx_many_series_one_param_f32_param_2];
	ld.param.u32 	%r30, [mwdx_many_series_one_param_f32_param_3];
	ld.param.u32 	%r31, [mwdx_many_series_one_param_f32_param_4];
	ld.param.u64 	%rd5, [mwdx_many_series_one_param_f32_param_5];
	cvta.to.global.u64 	%rd1, %rd4;
	cvta.to.global.u64 	%rd2, %rd5;
	mov.u32 	%r1, %ctaid.x;
	setp.ge.s32 	%p1, %r1, %r30;
	setp.lt.s32 	%p2, %r31, 1;
	or.pred  	%p3, %p1, %p2;
	@%p3 bra 	$L__BB1_17;
	cvta.to.global.u64 	%rd6, %rd3;
	mov.f32 	%f9, 0f3F800000;
	sub.f32 	%f1, %f9, %f8;
	mul.wide.u32 	%rd7, %r1, 4;
	add.s64 	%rd8, %rd6, %rd7;
	ld.global.nc.u32 	%r2, [%rd8];
	setp.lt.u32 	%p4, %r2, %r31;
	@%p4 bra 	$L__BB1_5;
	mov.u32 	%r41, %tid.x;
	setp.ge.u32 	%p5, %r41, %r31;
	@%p5 bra 	$L__BB1_17;
	mov.u32 	%r4, %ntid.x;
$L__BB1_4:
	mad.lo.s32 	%r32, %r41, %r30, %r1;
	mul.wide.s32 	%rd9, %r32, 4;
	add.s64 	%rd10, %rd2, %rd9;
	mov.b32 	%r33, 2147483647;
	st.global.u32 	[%rd10], %r33;
	add.s32 	%r41, %r41, %r4;
	setp.lt.s32 	%p6, %r41, %r31;
	@%p6 bra 	$L__BB1_4;
	bra.uni 	$L__BB1_17;
$L__BB1_5:
	mov.u32 	%r7, %tid.x;
	setp.ge.u32 	%p7, %r7, %r2;
	@%p7 bra 	$L__BB1_8;
	mov.u32 	%r8, %ntid.x;
	mov.u32 	%r42, %r7;
$L__BB1_7:
	mad.lo.s32 	%r34, %r42, %r30, %r1;
	mul.wide.s32 	%rd11, %r34, 4;
	add.s64 	%rd12, %rd2, %rd11;
	mov.b32 	%r35, 2147483647;
	st.global.u32 	[%rd12], %r35;
	add.s32 	%r42, %r42, %r8;
	setp.lt.s32 	%p8, %r42, %r2;
	@%p8 bra 	$L__BB1_7;
$L__BB1_8:
	setp.ne.s32 	%p9, %r7, 0;
	@%p9 bra 	$L__BB1_17;
	mad.lo.s32 	%r36, %r2, %r30, %r1;
	mul.wide.u32 	%rd13, %r36, 4;
	add.s64 	%rd14, %rd1, %rd13;
	ld.global.nc.f32 	%f23, [%rd14];
	add.s64 	%rd15, %rd2, %rd13;
	st.global.f32 	[%rd15], %f23;
	add.s32 	%r46, %r2, 1;
	setp.ge.u32 	%p10, %r46, %r31;
	@%p10 bra 	$L__BB1_17;
	not.b32 	%r37, %r2;
	add.s32 	%r38, %r31, %r37;
	and.b32  	%r12, %r38, 3;
	setp.eq.s32 	%p11, %r12, 0;
	@%p11 bra 	$L__BB1_14;
	neg.s32 	%r45, %r12;
	mad.lo.s32 	%r43, %r30, %r46, %r1;
	mov.u32 	%r44, %r2;
$L__BB1_12:
	.pragma "nounroll";
	mul.wide.s32 	%rd16, %r43, 4;
	add.s64 	%rd17, %rd1, %rd16;
	ld.global.nc.f32 	%f10, [%rd17];
	mul.f32 	%f11, %f1, %f23;
	fma.rn.f32 	%f23, %f10, %f8, %f11;
	add.s64 	%rd18, %rd2, %rd16;
	st.global.f32 	[%rd18], %f23;
	add.s32 	%r45, %r45, 1;
	setp.ne.s32 	%p12, %r45, 0;
	add.s32 	%r44, %r44, 1;
	add.s32 	%r43, %r43, %r30;
	@%p12 bra 	$L__BB1_12;
	add.s32 	%r46, %r44, 1;
$L__BB1_14:
	sub.s32 	%r39, %r31, %r2;
	add.s32 	%r40, %r39, -2;
	setp.lt.u32 	%p13, %r40, 3;
	@%p13 bra 	$L__BB1_17;
	sub.s32 	%r48, %r46, %r31;
	mad.lo.s32 	%r47, %r46, %r30, %r1;
	shl.b32 	%r25, %r30, 2;
	mul.wide.s32 	%rd22, %r30, 4;
$L__BB1_16:
	mul.wide.s32 	%rd19, %r47, 4;
	add.s64 	%rd20, %rd1, %rd19;
	ld.global.nc.f32 	%f12, [%rd20];
	mul.f32 	%f13, %f1, %f23;
	fma.rn.f32 	%f14, %f12, %f8, %f13;
	add.s64 	%rd21, %rd2, %rd19;
	st.global.f32 	[%rd21], %f14;
	add.s64 	%rd23, %rd20, %rd22;
	ld.global.nc.f32 	%f15, [%rd23];
	mul.f32 	%f16, %f1, %f14;
	fma.rn.f32 	%f17, %f15, %f8, %f16;
	add.s64 	%rd24, %rd21, %rd22;
	st.global.f32 	[%rd24], %f17;
	add.s64 	%rd25, %rd23, %rd22;
	ld.global.nc.f32 	%f18, [%rd25];
	mul.f32 	%f19, %f1, %f17;
	fma.rn.f32 	%f20, %f18, %f8, %f19;
	add.s64 	%rd26, %rd24, %rd22;
	st.global.f32 	[%rd26], %f20;
	add.s64 	%rd27, %rd25, %rd22;
	ld.global.nc.f32 	%f21, [%rd27];
	mul.f32 	%f22, %f1, %f20;
	fma.rn.f32 	%f23, %f21, %f8, %f22;
	add.s64 	%rd28, %rd26, %rd22;
	st.global.f32 	[%rd28], %f23;
	add.s32 	%r48, %r48, 4;
	add.s32 	%r47, %r47, %r25;
	setp.ne.s32 	%p14, %r48, 0;
	@%p14 bra 	$L__BB1_16;
$L__BB1_17:
	ret;

}
	// .globl	mwdx_many_series_one_param_tiled2d_f32_tx128_ty2
.visible .entry mwdx_many_series_one_param_tiled2d_f32_tx128_ty2(
	.param .u64 .ptr .align 1 mwdx_many_series_one_param_tiled2d_f32_tx128_ty2_param_0,
	.param .u64 .ptr .align 1 mwdx_many_series_one_param_tiled2d_f32_tx128_ty2_param_1,
	.param .f32 mwdx_many_series_one_param_tiled2d_f32_tx128_ty2_param_2,
	.param .u32 mwdx_many_series_one_param_tiled2d_f32_tx128_ty2_param_3,
	.param .u32 mwdx_many_series_one_param_tiled2d_f32_tx128_ty2_param_4,
	.param .u64 .ptr .align 1 mwdx_many_series_one_param_tiled2d_f32_tx128_ty2_param_5
)
{
	.reg .pred 	%p<27>;
	.reg .b32 	%r<212>;
	.reg .b32 	%f<26>;
	.reg .b64 	%rd<85>;

	ld.param.u64 	%rd4, [mwdx_many_series_one_param_tiled2d_f32_tx128_ty2_param_0];
	ld.param.u64 	%rd3, [mwdx_many_series_one_param_tiled2d_f32_tx128_ty2_param_1];
	ld.param.f32 	%f8, [mwdx_many_series_one_param_tiled2d_f32_tx128_ty2_param_2];
	ld.param.u32 	%r102, [mwdx_many_series_one_param_tiled2d_f32_tx128_ty2_param_3];
	ld.param.u32 	%r103, [mwdx_many_series_one_param_tiled2d_f32_tx128_ty2_param_4];
	ld.param.u64 	%rd5, [mwdx_many_series_one_param_tiled2d_f32_tx128_ty2_param_5];
	cvta.to.global.u64 	%rd1, %rd5;
	cvta.to.global.u64 	%rd2, %rd4;
	mov.u32 	%r104, %ctaid.y;
	shl.b32 	%r1, %r104, 1;
	mov.u32 	%r2, %tid.y;
	add.s32 	%r3, %r1, %r2;
	setp.ge.s32 	%p1, %r3, %r102;
	setp.lt.s32 	%p2, %r103, 1;
	or.pred  	%p3, %p1, %p2;
	@%p3 bra 	$L__BB2_35;
	cvta.to.global.u64 	%rd6, %rd3;
	mov.f32 	%f9, 0f3F800000;
	sub.f32 	%f1, %f9, %f8;
	mul.wide.u32 	%rd7, %r3, 4;
	add.s64 	%rd8, %rd6, %rd7;
	ld.global.nc.u32 	%r4, [%rd8];
	setp.lt.u32 	%p4, %r4, %r103;
	@%p4 bra 	$L__BB2_14;
	mov.u32 	%r209, %tid.x;
	setp.ge.u32 	%p5, %r209, %r103;
	@%p5 bra 	$L__BB2_35;
	not.b32 	%r105, %r209;
	add.s32 	%r6, %r103, %r105;
	shr.u32 	%r106, %r6, 7;
	add.s32 	%r7, %r106, 1;
	and.b32  	%r8, %r7, 7;
	setp.lt.u32 	%p6, %r6, 896;
	@%p6 bra 	$L__BB2_6;
	add.s32 	%r107, %r209, 512;
	mad.lo.s32 	%r108, %r102, %r107, %r2;
	add.s32 	%r188, %r108, %r1;
	shl.b32 	%r10, %r102, 10;
	add.s32 	%r109, %r209, 640;
	mad.lo.s32 	%r110, %r102, %r109, %r2;
	add.s32 	%r187, %r110, %r1;
	add.s32 	%r111, %r209, 768;
	mad.lo.s32 	%r112, %r102, %r111, %r2;
	add.s32 	%r186, %r112, %r1;
	add.s32 	%r113, %r209, 896;
	mad.lo.s32 	%r114, %r102, %r113, %r2;
	add.s32 	%r185, %r114, %r1;
	add.s32 	%r115, %r209, 256;
	mad.lo.s32 	%r116, %r102, %r115, %r2;
	add.s32 	%r184, %r116, %r1;
	add.s32 	%r117, %r209, 384;
	mad.lo.s32 	%r118, %r102, %r117, %r2;
	add.s32 	%r183, %r118, %r1;
	add.s32 	%r119, %r209, 128;
	mad.lo.s32 	%r120, %r102, %r119, %r2;
	add.s32 	%r182, %r120, %r1;
	mad.lo.s32 	%r121, %r209, %r102, %r2;
	add.s32 	%r181, %r121, %r1;
	and.b32  	%r122, %r7, 67108856;
	neg.s32 	%r180, %r122;
$L__BB2_5:
	.pragma "nounroll";
	mul.wide.s32 	%rd9, %r181, 4;
	add.s64 	%rd10, %rd1, %rd9;
	mov.b32 	%r123, 2147483647;
	st.global.u32 	[%rd10], %r123;
	mul.wide.s32 	%rd11, %r182, 4;
	add.s64 	%rd12, %rd1, %rd11;
	st.global.u32 	[%rd12], %r123;
	mul.wide.s32 	%rd13, %r184, 4;
	add.s64 	%rd14, %rd1, %rd13;
	st.global.u32 	[%rd14], %r123;
	mul.wide.s32 	%rd15, %r183, 4;
	add.s64 	%rd16, %rd1, %rd15;
	st.global.u32 	[%rd16], %r123;
	mul.wide.s32 	%rd17, %r188, 4;
	add.s64 	%rd18, %rd1, %rd17;
	st.global.u32 	[%rd18], %r123;
	mul.wide.s32 	%rd19, %r187, 4;
	add.s64 	%rd20, %rd1, %rd19;
	st.global.u32 	[%rd20], %r123;
	mul.wide.s32 	%rd21, %r186, 4;
	add.s64 	%rd22, %rd1, %rd21;
	st.global.u32 	[%rd22], %r123;
	mul.wide.s32 	%rd23, %r185, 4;
	add.s64 	%rd24, %rd1, %rd23;
	st.global.u32 	[%rd24], %r123;
	add.s32 	%r209, %r209, 1024;
	add.s32 	%r188, %r188, %r10;
	add.s32 	%r187, %r187, %r10;
	add.s32 	%r186, %r186, %r10;
	add.s32 	%r185, %r185, %r10;
	add.s32 	%r184, %r184, %r10;
	add.s32 	%r183, %r183, %r10;
	add.s32 	%r182, %r182, %r10;
	add.s32 	%r181, %r181, %r10;
	add.s32 	%r180, %r180, 8;
	setp.eq.s32 	%p7, %r180, 0;
	@%p7 bra 	$L__BB2_6;
	bra.uni 	$L__BB2_5;
$L__BB2_6:
	setp.eq.s32 	%p8, %r8, 0;
	@%p8 bra 	$L__BB2_35;
	setp.lt.u32 	%p9, %r8, 4;
	@%p9 bra 	$L__BB2_9;
	mad.lo.s32 	%r124, %r209, %r102, %r3;
	mul.wide.s32 	%rd25, %r124, 4;
	add.s64 	%rd26, %rd1, %rd25;
	mov.b32 	%r125, 2147483647;
	st.global.u32 	[%rd26], %r125;
	shl.b32 	%r126, %r102, 7;
	add.s32 	%r127, %r124, %r126;
	mul.wide.s32 	%rd27, %r127, 4;
	add.s64 	%rd28, %rd1, %rd27;
	st.global.u32 	[%rd28], %r125;
	shl.b32 	%r128, %r102, 8;
	add.s32 	%r129, %r124, %r128;
	mul.wide.s32 	%rd29, %r129, 4;
	add.s64 	%rd30, %rd1, %rd29;
	st.global.u32 	[%rd30], %r125;
	add.s32 	%r130, %r129, %r126;
	mul.wide.s32 	%rd31, %r130, 4;
	add.s64 	%rd32, %rd1, %rd31;
	st.global.u32 	[%rd32], %r125;
	add.s32 	%r209, %r209, 512;
$L__BB2_9:
	and.b32  	%r131, %r7, 3;
	setp.eq.s32 	%p10, %r131, 0;
	@%p10 bra 	$L__BB2_35;
	setp.eq.s32 	%p11, %r131, 1;
	@%p11 bra 	$L__BB2_12;
	mad.lo.s32 	%r132, %r209, %r102, %r3;
	mul.wide.s32 	%rd33, %r132, 4;
	add.s64 	%rd34, %rd1, %rd33;
	mov.b32 	%r133, 2147483647;
	st.global.u32 	[%rd34], %r133;
	shl.b32 	%r134, %r102, 7;
	add.s32 	%r135, %r132, %r134;
	mul.wide.s32 	%rd35, %r135, 4;
	add.s64 	%rd36, %rd1, %rd35;
	st.global.u32 	[%rd36], %r133;
	add.s32 	%r209, %r209, 256;
$L__BB2_12:
	and.b32  	%r136, %r6, 128;
	setp.ne.s32 	%p12, %r136, 0;
	@%p12 bra 	$L__BB2_35;
	mad.lo.s32 	%r137, %r209, %r102, %r3;
	mul.wide.s32 	%rd37, %r137, 4;
	add.s64 	%rd38, %rd1, %rd37;
	mov.b32 	%r138, 2147483647;
	st.global.u32 	[%rd38], %r138;
	bra.uni 	$L__BB2_35;
$L__BB2_14:
	mov.u32 	%r39, %tid.x;
	setp.ge.u32 	%p13, %r39, %r4;
	@%p13 bra 	$L__BB2_26;
	not.b32 	%r139, %r39;
	add.s32 	%r40, %r4, %r139;
	shr.u32 	%r140, %r40, 7;
	add.s32 	%r41, %r140, 1;
	and.b32  	%r42, %r41, 7;
	setp.lt.u32 	%p14, %r40, 896;
	mov.u32 	%r200, %r39;
	@%p14 bra 	$L__BB2_18;
	add.s32 	%r141, %r39, 512;
	mad.lo.s32 	%r142, %r102, %r141, %r2;
	add.s32 	%r198, %r142, %r1;
	shl.b32 	%r44, %r102, 10;
	add.s32 	%r143, %r39, 640;
	mad.lo.s32 	%r144, %r102, %r143, %r2;
	add.s32 	%r197, %r144, %r1;
	add.s32 	%r145, %r39, 768;
	mad.lo.s32 	%r146, %r102, %r145, %r2;
	add.s32 	%r196, %r146, %r1;
	add.s32 	%r147, %r39, 896;
	mad.lo.s32 	%r148, %r102, %r147, %r2;
	add.s32 	%r195, %r148, %r1;
	add.s32 	%r149, %r39, 256;
	mad.lo.s32 	%r150, %r102, %r149, %r2;
	add.s32 	%r194, %r150, %r1;
	add.s32 	%r151, %r39, 384;
	mad.lo.s32 	%r152, %r102, %r151, %r2;
	add.s32 	%r193, %r152, %r1;
	add.s32 	%r153, %r39, 128;
	mad.lo.s32 	%r154, %r102, %r153, %r2;
	add.s32 	%r192, %r154, %r1;
	mad.lo.s32 	%r155, %r39, %r102, %r2;
	add.s32 	%r191, %r155, %r1;
	and.b32  	%r156, %r41, 67108856;
	neg.s32 	%r190, %r156;
	mov.u32 	%r200, %r39;
$L__BB2_17:
	.pragma "nounroll";
	mul.wide.s32 	%rd39, %r191, 4;
	add.s64 	%rd40, %rd1, %rd39;
	mov.b32 	%r157, 2147483647;
	st.global.u32 	[%rd40], %r157;
	mul.wide.s32 	%rd41, %r192, 4;
	add.s64 	%rd42, %rd1, %rd41;
	st.global.u32 	[%rd42], %r157;
	mul.wide.s32 	%rd43, %r194, 4;
	add.s64 	%rd44, %rd1, %rd43;
	st.global.u32 	[%rd44], %r157;
	mul.wide.s32 	%rd45, %r193, 4;
	add.s64 	%rd46, %rd1, %rd45;
	st.global.u32 	[%rd46], %r157;
	mul.wide.s32 	%rd47, %r198, 4;
	add.s64 	%rd48, %rd1, %rd47;
	st.global.u32 	[%rd48], %r157;
	mul.wide.s32 	%rd49, %r197, 4;
	add.s64 	%rd50, %rd1, %rd49;
	st.global.u32 	[%rd50], %r157;
	mul.wide.s32 	%rd51, %r196, 4;
	add.s64 	%rd52, %rd1, %rd51;
	st.global.u32 	[%rd52], %r157;
	mul.wide.s32 	%rd53, %r195, 4;
	add.s64 	%rd54, %rd1, %rd53;
	st.global.u32 	[%rd54], %r157;
	add.s32 	%r200, %r200, 1024;
	add.s32 	%r198, %r198, %r44;
	add.s32 	%r197, %r197, %r44;
	add.s32 	%r196, %r196, %r44;
	add.s32 	%r195, %r195, %r44;
	add.s32 	%r194, %r194, %r44;
	add.s32 	%r193, %r193, %r44;
	add.s32 	%r192, %r192, %r44;
	add.s32 	%r191, %r191, %r44;
	add.s32 	%r190, %r190, 8;
	setp.ne.s32 	%p15, %r190, 0;
	@%p15 bra 	$L__BB2_17;
$L__BB2_18:
	setp.eq.s32 	%p16, %r42, 0;
	@%p16 bra 	$L__BB2_26;
	setp.lt.u32 	%p17, %r42, 4;
	@%p17 bra 	$L__BB2_21;
	mad.lo.s32 	%r158, %r200, %r102, %r3;
	mul.wide.s32 	%rd55, %r158, 4;
	add.s64 	%rd56, %rd1, %rd55;
	mov.b32 	%r159, 2147483647;
	st.global.u32 	[%rd56], %r159;
	shl.b32 	%r160, %r102, 7;
	add.s32 	%r161, %r158, %r160;
	mul.wide.s32 	%rd57, %r161, 4;
	add.s64 	%rd58, %rd1, %rd57;
	st.global.u32 	[%rd58], %r159;
	shl.b32 	%r162, %r102, 8;
	add.s32 	%r163, %r158, %r162;
	mul.wide.s32 	%rd59, %r163, 4;
	add.s64 	%rd60, %rd1, %rd59;
	st.global.u32 	[%rd60], %r159;
	add.s32 	%r164, %r163, %r160;
	mul.wide.s32 	%rd61, %r164, 4;
	add.s64 	%rd62, %rd1, %rd61;
	st.global.u32 	[%rd62], %r159;
	add.s32 	%r200, %r200, 512;
$L__BB2_21:
	and.b32  	%r165, %r41, 3;
	setp.eq.s32 	%p18, %r165, 0;
	@%p18 bra 	$L__BB2_26;
	setp.eq.s32 	%p19, %r165, 1;
	@%p19 bra 	$L__BB2_24;
	mad.lo.s32 	%r166, %r200, %r102, %r3;
	mul.wide.s32 	%rd63, %r166, 4;
	add.s64 	%rd64, %rd1, %rd63;
	mov.b32 	%r167, 2147483647;
	st.global.u32 	[%rd64], %r167;
	shl.b32 	%r168, %r102, 7;
	add.s32 	%r169, %r166, %r168;
	mul.wide.s32 	%rd65, %r169, 4;
	add.s64 	%rd66, %rd1, %rd65;
	st.global.u32 	[%rd66], %r167;
	add.s32 	%r200, %r200, 256;
$L__BB2_24:
	and.b32  	%r170, %r40, 128;
	setp.ne.s32 	%p20, %r170, 0;
	@%p20 bra 	$L__BB2_26;
	mad.lo.s32 	%r171, %r200, %r102, %r3;
	mul.wide.s32 	%rd67, %r171, 4;
	add.s64 	%rd68, %rd1, %rd67;
	mov.b32 	%r172, 2147483647;
	st.global.u32 	[%rd68], %r172;
$L__BB2_26:
	setp.ne.s32 	%p21, %r39, 0;
	@%p21 bra 	$L__BB2_35;
	mad.lo.s32 	%r173, %r4, %r102, %r3;
	mul.wide.u32 	%rd69, %r173, 4;
	add.s64 	%rd70, %rd2, %rd69;
	ld.global.nc.f32 	%f23, [%rd70];
	add.s64 	%rd71, %rd1, %rd69;
	st.global.f32 	[%rd71], %f23;
	add.s32 	%r206, %r4, 1;
	setp.ge.u32 	%p22, %r206, %r103;
	@%p22 bra 	$L__BB2_35;
	not.b32 	%r174, %r4;
	add.s32 	%r175, %r103, %r174;
	and.b32  	%r79, %r175, 3;
	setp.eq.s32 	%p23, %r79, 0;
	@%p23 bra 	$L__BB2_32;
	neg.s32 	%r205, %r79;
	mad.lo.s32 	%r176, %r102, %r206, %r2;
	add.s32 	%r203, %r176, %r1;
	mov.u32 	%r204, %r4;
$L__BB2_30:
	.pragma "nounroll";
	mul.wide.s32 	%rd72, %r203, 4;
	add.s64 	%rd73, %rd2, %rd72;
	ld.global.nc.f32 	%f10, [%rd73];
	mul.f32 	%f11, %f1, %f23;
	fma.rn.f32 	%f23, %f10, %f8, %f11;
	add.s64 	%rd74, %rd1, %rd72;
	st.global.f32 	[%rd74], %f23;
	add.s32 	%r205, %r205, 1;
	setp.ne.s32 	%p24, %r205, 0;
	add.s32 	%r204, %r204, 1;
	add.s32 	%r203, %r203, %r102;
	@%p24 bra 	$L__BB2_30;
	add.s32 	%r206, %r204, 1;
$L__BB2_32:
	sub.s32 	%r177, %r103, %r4;
	add.s32 	%r178, %r177, -2;
	setp.lt.u32 	%p25, %r178, 3;
	@%p25 bra 	$L__BB2_35;
	sub.s32 	%r208, %r206, %r103;
	mad.lo.s32 	%r179, %r206, %r102, %r2;
	add.s32 	%r207, %r179, %r1;
	shl.b32 	%r92, %r102, 2;
	mul.wide.s32 	%rd78, %r102, 4;
$L__BB2_34:
	mul.wide.s32 	%rd75, %r207, 4;
	add.s64 	%rd76, %rd2, %rd75;
	ld.global.nc.f32 	%f12, [%rd76];
	mul.f32 	%f13, %f1, %f23;
	fma.rn.f32 	%f14, %f12, %f8, %f13;
	add.s64 	%rd77, %rd1, %rd75;
	st.global.f32 	[%rd77], %f14;
	add.s64 	%rd79, %rd76, %rd78;
	ld.global.nc.f32 	%f15, [%rd79];
	mul.f32 	%f16, %f1, %f14;
	fma.rn.f32 	%f17, %f15, %f8, %f16;
	add.s64 	%rd80, %rd77, %rd78;
	st.global.f32 	[%rd80], %f17;
	add.s64 	%rd81, %rd79, %rd78;
	ld.global.nc.f32 	%f18, [%rd81];
	mul.f32 	%f19, %f1, %f17;
	fma.rn.f32 	%f20, %f18, %f8, %f19;
	add.s64 	%rd82, %rd80, %rd78;
	st.global.f32 	[%rd82], %f20;
	add.s64 	%rd83, %rd81, %rd78;
	ld.global.nc.f32 	%f21, [%rd83];
	mul.f32 	%f22, %f1, %f20;
	fma.rn.f32 	%f23, %f21, %f8, %f22;
	add.s64 	%rd84, %rd82, %rd78;
	st.global.f32 	[%rd84], %f23;
	add.s32 	%r208, %r208, 4;
	add.s32 	%r207, %r207, %r92;
	setp.eq.s32 	%p26, %r208, 0;
	@%p26 bra 	$L__BB2_35;
	bra.uni 	$L__BB2_34;
$L__BB2_35:
	ret;

}
	// .globl	mwdx_many_series_one_param_tiled2d_f32_tx128_ty4
.visible .entry mwdx_many_series_one_param_tiled2d_f32_tx128_ty4(
	.param .u64 .ptr .align 1 mwdx_many_series_one_param_tiled2d_f32_tx128_ty4_param_0,
	.param .u64 .ptr .align 1 mwdx_many_series_one_param_tiled2d_f32_tx128_ty4_param_1,
	.param .f32 mwdx_many_series_one_param_tiled2d_f32_tx128_ty4_param_2,
	.param .u32 mwdx_many_series_one_param_tiled2d_f32_tx128_ty4_param_3,
	.param .u32 mwdx_many_series_one_param_tiled2d_f32_tx128_ty4_param_4,
	.param .u64 .ptr .align 1 mwdx_many_series_one_param_tiled2d_f32_tx128_ty4_param_5
)
{
	.reg .pred 	%p<27>;
	.reg .b32 	%r<212>;
	.reg .b32 	%f<26>;
	.reg .b64 	%rd<85>;

	ld.param.u64 	%rd4, [mwdx_many_series_one_param_tiled2d_f32_tx128_ty4_param_0];
	ld.param.u64 	%rd3, [mwdx_many_series_one_param_tiled2d_f32_tx128_ty4_param_1];
	ld.param.f32 	%f8, [mwdx_many_series_one_param_tiled2d_f32_tx128_ty4_param_2];
	ld.param.u32 	%r102, [mwdx_many_series_one_param_tiled2d_f32_tx128_ty4_param_3];
	ld.param.u32 	%r103, [mwdx_many_series_one_param_tiled2d_f32_tx128_ty4_param_4];
	ld.param.u64 	%rd5, [mwdx_many_series_one_param_tiled2d_f32_tx128_ty4_param_5];
	cvta.to.global.u64 	%rd1, %rd5;
	cvta.to.global.u64 	%rd2, %rd4;
	mov.u32 	%r104, %ctaid.y;
	shl.b32 	%r1, %r104, 2;
	mov.u32 	%r2, %tid.y;
	add.s32 	%r3, %r1, %r2;
	setp.ge.s32 	%p1, %r3, %r102;
	setp.lt.s32 	%p2, %r103, 1;
	or.pred  	%p3, %p1, %p2;
	@%p3 bra 	$L__BB3_35;
	cvta.to.global.u64 	%rd6, %rd3;
	mov.f32 	%f9, 0f3F800000;
	sub.f32 	%f1, %f9, %f8;
	mul.wide.u32 	%rd7, %r3, 4;
	add.s64 	%rd8, %rd6, %rd7;
	ld.global.nc.u32 	%r4, [%rd8];
	setp.lt.u32 	%p4, %r4, %r103;
	@%p4 bra 	$L__BB3_14;
	mov.u32 	%r209, %tid.x;
	setp.ge.u32 	%p5, %r209, %r103;
	@%p5 bra 	$L__BB3_35;
	not.b32 	%r105, %r209;
	add.s32 	%r6, %r103, %r105;
	shr.u32 	%r106, %r6, 7;
	add.s32 	%r7, %r106, 1;
	and.b32  	%r8, %r7, 7;
	setp.lt.u32 	%p6, %r6, 896;
	@%p6 bra 	$L__BB3_6;
	add.s32 	%r107, %r209, 512;
	mad.lo.s32 	%r108, %r102, %r107, %r2;
	add.s32 	%r188, %r108, %r1;
	shl.b32 	%r10, %r102, 10;
	add.s32 	%r109, %r209, 640;
	mad.lo.s32 	%r110, %r102, %r109, %r2;
	add.s32 	%r187, %r110, %r1;
	add.s32 	%r111, %r209, 768;
	mad.lo.s32 	%r112, %r102, %r111, %r2;
	add.s32 	%r186, %r112, %r1;
	add.s32 	%r113, %r209, 896;
	mad.lo.s32 	%r114, %r102, %r113, %r2;
	add.s32 	%r185, %r114, %r1;
	add.s32 	%r115, %r209, 256;
	mad.lo.s32 	%r116, %r102, %r115, %r2;
	add.s32 	%r184, %r116, %r1;
	add.s32 	%r117, %r209, 384;
	mad.lo.s32 	%r118, %r102, %r117, %r2;
	add.s32 	%r183, %r118, %r1;
	add.s32 	%r119, %r209, 128;
	mad.lo.s32 	%r120, %r102, %r119, %r2;
	add.s32 	%r182, %r120, %r1;
	mad.lo.s32 	%r121, %r209, %r102, %r2;
	add.s32 	%r181, %r121, %r1;
	and.b32  	%r122, %r7, 67108856;
	neg.s32 	%r180, %r122;
$L__BB3_5:
	.pragma "nounroll";
	mul.wide.s32 	%rd9, %r181, 4;
	add.s64 	%rd10, %rd1, %rd9;
	mov.b32 	%r123, 2147483647;
	st.global.u32 	[%rd10], %r123;
	mul.wide.s32 	%rd11, %r182, 4;
	add.s64 	%rd12, %rd1, %rd11;
	st.global.u32 	[%rd12], %r123;
	mul.wide.s32 	%rd13, %r184, 4;
	add.s64 	%rd14, %rd1, %rd13;
	st.global.u32 	[%rd14], %r123;
	mul.wide.s32 	%rd15, %r183, 4;
	add.s64 	%rd16, %rd1, %rd15;
	st.global.u32 	[%rd16], %r123;
	mul.wide.s32 	%rd17, %r188, 4;
	add.s64 	%rd18, %rd1, %rd17;
	st.global.u32 	[%rd18], %r123;
	mul.wide.s32 	%rd19, %r187, 4;
	add.s64 	%rd20, %rd1, %rd19;
	st.global.u32 	[%rd20], %r123;
	mul.wide.s32 	%rd21, %r186, 4;
	add.s64 	%rd22, %rd1, %rd21;
	st.global.u32 	[%rd22], %r123;
	mul.wide.s32 	%rd23, %r185, 4;
	add.s64 	%rd24, %rd1, %rd23;
	st.global.u32 	[%rd24], %r123;
	add.s32 	%r209, %r209, 1024;
	add.s32 	%r188, %r188, %r10;
	add.s32 	%r187, %r187, %r10;
	add.s32 	%r186, %r186, %r10;
	add.s32 	%r185, %r185, %r10;
	add.s32 	%r184, %r184, %r10;
	add.s32 	%r183, %r183, %r10;
	add.s32 	%r182, %r182, %r10;
	add.s32 	%r181, %r181, %r10;
	add.s32 	%r180, %r180, 8;
	setp.eq.s32 	%p7, %r180, 0;
	@%p7 bra 	$L__BB3_6;
	bra.uni 	$L__BB3_5;
$L__BB3_6:
	setp.eq.s32 	%p8, %r8, 0;
	@%p8 bra 	$L__BB3_35;
	setp.lt.u32 	%p9, %r8, 4;
	@%p9 bra 	$L__BB3_9;
	mad.lo.s32 	%r124, %r209, %r102, %r3;
	mul.wide.s32 	%rd25, %r124, 4;
	add.s64 	%rd26, %rd1, %rd25;
	mov.b32 	%r125, 2147483647;
	st.global.u32 	[%rd26], %r125;
	shl.b32 	%r126, %r102, 7;
	add.s32 	%r127, %r124, %r126;
	mul.wide.s32 	%rd27, %r127, 4;
	add.s64 	%rd28, %rd1, %rd27;
	st.global.u32 	[%rd28], %r125;
	shl.b32 	%r128, %r102, 8;
	add.s32 	%r129, %r124, %r128;
	mul.wide.s32 	%rd29, %r129, 4;
	add.s64 	%rd30, %rd1, %rd29;
	st.global.u32 	[%rd30], %r125;
	add.s32 	%r130, %r129, %r126;
	mul.wide.s32 	%rd31, %r130, 4;
	add.s64 	%rd32, %rd1, %rd31;
	st.global.u32 	[%rd32], %r125;
	add.s32 	%r209, %r209, 512;
$L__BB3_9:
	and.b32  	%r131, %r7, 3;
	setp.eq.s32 	%p10, %r131, 0;
	@%p10 bra 	$L__BB3_35;
	setp.eq.s32 	%p11, %r131, 1;
	@%p11 bra 	$L__BB3_12;
	mad.lo.s32 	%r132, %r209, %r102, %r3;
	mul.wide.s32 	%rd33, %r132, 4;
	add.s64 	%rd34, %rd1, %rd33;
	mov.b32 	%r133, 2147483647;
	st.global.u32 	[%rd34], %r133;
	shl.b32 	%r134, %r102, 7;
	add.s32 	%r135, %r132, %r134;
	mul.wide.s32 	%rd35, %r135, 4;
	add.s64 	%rd36, %rd1, %rd35;
	st.global.u32 	[%rd36], %r133;
	add.s32 	%r209, %r209, 256;
$L__BB3_12:
	and.b32  	%r136, %r6, 128;
	setp.ne.s32 	%p12, %r136, 0;
	@%p12 bra 	$L__BB3_35;
	mad.lo.s32 	%r137, %r209, %r102, %r3;
	mul.wide.s32 	%rd37, %r137, 4;
	add.s64 	%rd38, %rd1, %rd37;
	mov.b32 	%r138, 2147483647;
	st.global.u32 	[%rd38], %r138;
	bra.uni 	$L__BB3_35;
$L__BB3_14:
	mov.u32 	%r39, %tid.x;
	setp.ge.u32 	%p13, %r39, %r4;
	@%p13 bra 	$L__BB3_26;
	not.b32 	%r139, %r39;
	add.s32 	%r40, %r4, %r139;
	shr.u32 	%r140, %r40, 7;
	add.s32 	%r41, %r140, 1;
	and.b32  	%r42, %r41, 7;
	setp.lt.u32 	%p14, %r40, 896;
	mov.u32 	%r200, %r39;
	@%p14 bra 	$L__BB3_18;
	add.s32 	%r141, %r39, 512;
	mad.lo.s32 	%r142, %r102, %r141, %r2;
	add.s32 	%r198, %r142, %r1;
	shl.b32 	%r44, %r102, 10;
	add.s32 	%r143, %r39, 640;
	mad.lo.s32 	%r144, %r102, %r143, %r2;
	add.s32 	%r197, %r144, %r1;
	add.s32 	%r145, %r39, 768;
	mad.lo.s32 	%r146, %r102, %r145, %r2;
	add.s32 	%r196, %r146, %r1;
	add.s32 	%r147, %r39, 896;
	mad.lo.s32 	%r148, %r102, %r147, %r2;
	add.s32 	%r195, %r148, %r1;
	add.s32 	%r149, %r39, 256;
	mad.lo.s32 	%r150, %r102, %r149, %r2;
	add.s32 	%r194, %r150, %r1;
	add.s32 	%r151, %r39, 384;
	mad.lo.s32 	%r152, %r102, %r151, %r2;
	add.s32 	%r193, %r152, %r1;
	add.s32 	%r153, %r39, 128;
	mad.lo.s32 	%r154, %r102, %r153, %r2;
	add.s32 	%r192, %r154, %r1;
	mad.lo.s32 	%r155, %r39, %r102, %r2;
	add.s32 	%r191, %r155, %r1;
	and.b32  	%r156, %r41, 67108856;
	neg.s32 	%r190, %r156;
	mov.u32 	%r200, %r39;
$L__BB3_17:
	.pragma "nounroll";
	mul.wide.s32 	%rd39, %r191, 4;
	add.s64 	%rd40, %rd1, %rd39;
	mov.b32 	%r157, 2147483647;
	st.global.u32 	[%rd40], %r157;
	mul.wide.s32 	%rd41, %r192, 4;
	add.s64 	%rd42, %rd1, %rd41;
	st.global.u32 	[%rd42], %r157;
	mul.wide.s32 	%rd43, %r194, 4;
	add.s64 	%rd44, %rd1, %rd43;
	st.global.u32 	[%rd44], %r157;
	mul.wide.s32 	%rd45, %r193, 4;
	add.s64 	%rd46, %rd1, %rd45;
	st.global.u32 	[%rd46], %r157;
	mul.wide.s32 	%rd47, %r198, 4;
	add.s64 	%rd48, %rd1, %rd47;
	st.global.u32 	[%rd48], %r157;
	mul.wide.s32 	%rd49, %r197, 4;
	add.s64 	%rd50, %rd1, %rd49;
	st.global.u32 	[%rd50], %r157;
	mul.wide.s32 	%rd51, %r196, 4;
	add.s64 	%rd52, %rd1, %rd51;
	st.global.u32 	[%rd52], %r157;
	mul.wide.s32 	%rd53, %r195, 4;
	add.s64 	%rd54, %rd1, %rd53;
	st.global.u32 	[%rd54], %r157;
	add.s32 	%r200, %r200, 1024;
	add.s32 	%r198, %r198, %r44;
	add.s32 	%r197, %r197, %r44;
	add.s32 	%r196, %r196, %r44;
	add.s32 	%r195, %r195, %r44;
	add.s32 	%r194, %r194, %r44;
	add.s32 	%r193, %r193, %r44;
	add.s32 	%r192, %r192, %r44;
	add.s32 	%r191, %r191, %r44;
	add.s32 	%r190, %r190, 8;
	setp.ne.s32 	%p15, %r190, 0;
	@%p15 bra 	$L__BB3_17;
$L__BB3_18:
	setp.eq.s32 	%p16, %r42, 0;
	@%p16 bra 	$L__BB3_26;
	setp.lt.u32 	%p17, %r42, 4;
	@%p17 bra 	$L__BB3_21;
	mad.lo.s32 	%r158, %r200, %r102, %r3;
	mul.wide.s32 	%rd55, %r158, 4;
	add.s64 	%rd56, %rd1, %rd55;
	mov.b32 	%r159, 2147483647;
	st.global.u32 	[%rd56], %r159;
	shl.b32 	%r160, %r102, 7;
	add.s32 	%r161, %r158, %r160;
	mul.wide.s32 	%rd57, %r161, 4;
	add.s64 	%rd58, %rd1, %rd57;
	st.global.u32 	[%rd58], %r159;
	shl.b32 	%r162, %r102, 8;
	add.s32 	%r163, %r158, %r162;
	mul.wide.s32 	%rd59, %r163, 4;
	add.s64 	%rd60, %rd1, %rd59;
	st.global.u32 	[%rd60], %r159;
	add.s32 	%r164, %r163, %r160;
	mul.wide.s32 	%rd61, %r164, 4;
	add.s64 	%rd62, %rd1, %rd61;
	st.global.u32 	[%rd62], %r159;
	add.s32 	%r200, %r200, 512;
$L__BB3_21:
	and.b32  	%r165, %r41, 3;
	setp.eq.s32 	%p18, %r165, 0;
	@%p18 bra 	$L__BB3_26;
	setp.eq.s32 	%p19, %r165, 1;
	@%p19 bra 	$L__BB3_24;
	mad.lo.s32 	%r166, %r200, %r102, %r3;
	mul.wide.s32 	%rd63, %r166, 4;
	add.s64 	%rd64, %rd1, %rd63;
	mov.b32 	%r167, 2147483647;
	st.global.u32 	[%rd64], %r167;
	shl.b32 	%r168, %r102, 7;
	add.s32 	%r169, %r166, %r168;
	mul.wide.s32 	%rd65, %r169, 4;
	add.s64 	%rd66, %rd1, %rd65;
	st.global.u32 	[%rd66], %r167;
	add.s32 	%r200, %r200, 256;
$L__BB3_24:
	and.b32  	%r170, %r40, 128;
	setp.ne.s32 	%p20, %r170, 0;
	@%p20 bra 	$L__BB3_26;
	mad.lo.s32 	%r171, %r200, %r102, %r3;
	mul.wide.s32 	%rd67, %r171, 4;
	add.s64 	%rd68, %rd1, %rd67;
	mov.b32 	%r172, 2147483647;
	st.global.u32 	[%rd68], %r172;
$L__BB3_26:
	setp.ne.s32 	%p21, %r39, 0;
	@%p21 bra 	$L__BB3_35;
	mad.lo.s32 	%r173, %r4, %r102, %r3;
	mul.wide.u32 	%rd69, %r173, 4;
	add.s64 	%rd70, %rd2, %rd69;
	ld.global.nc.f32 	%f23, [%rd70];
	add.s64 	%rd71, %rd1, %rd69;
	st.global.f32 	[%rd71], %f23;
	add.s32 	%r206, %r4, 1;
	setp.ge.u32 	%p22, %r206, %r103;
	@%p22 bra 	$L__BB3_35;
	not.b32 	%r174, %r4;
	add.s32 	%r175, %r103, %r174;
	and.b32  	%r79, %r175, 3;
	setp.eq.s32 	%p23, %r79, 0;
	@%p23 bra 	$L__BB3_32;
	neg.s32 	%r205, %r79;
	mad.lo.s32 	%r176, %r102, %r206, %r2;
	add.s32 	%r203, %r176, %r1;
	mov.u32 	%r204, %r4;
$L__BB3_30:
	.pragma "nounroll";
	mul.wide.s32 	%rd72, %r203, 4;
	add.s64 	%rd73, %rd2, %rd72;
	ld.global.nc.f32 	%f10, [%rd73];
	mul.f32 	%f11, %f1, %f23;
	fma.rn.f32 	%f23, %f10, %f8, %f11;
	add.s64 	%rd74, %rd1, %rd72;
	st.global.f32 	[%rd74], %f23;
	add.s32 	%r205, %r205, 1;
	setp.ne.s32 	%p24, %r205, 0;
	add.s32 	%r204, %r204, 1;
	add.s32 	%r203, %r203, %r102;
	@%p24 bra 	$L__BB3_30;
	add.s32 	%r206, %r204, 1;
$L__BB3_32:
	sub.s32 	%r177, %r103, %r4;
	add.s32 	%r178, %r177, -2;
	setp.lt.u32 	%p25, %r178, 3;
	@%p25 bra 	$L__BB3_35;
	sub.s32 	%r208, %r206, %r103;
	mad.lo.s32 	%r179, %r206, %r102, %r2;
	add.s32 	%r207, %r179, %r1;
	shl.b32 	%r92, %r102, 2;
	mul.wide.s32 	%rd78, %r102, 4;
$L__BB3_34:
	mul.wide.s32 	%rd75, %r207, 4;
	add.s64 	%rd76, %rd2, %rd75;
	ld.global.nc.f32 	%f12, [%rd76];
	mul.f32 	%f13, %f1, %f23;
	fma.rn.f32 	%f14, %f12, %f8, %f13;
	add.s64 	%rd77, %rd1, %rd75;
	st.global.f32 	[%rd77], %f14;
	add.s64 	%rd79, %rd76, %rd78;
	ld.global.nc.f32 	%f15, [%rd79];
	mul.f32 	%f16, %f1, %f14;
	fma.rn.f32 	%f17, %f15, %f8, %f16;
	add.s64 	%rd80, %rd77, %rd78;
	st.global.f32 	[%rd80], %f17;
	add.s64 	%rd81, %rd79, %rd78;
	ld.global.nc.f32 	%f18, [%rd81];
	mul.f32 	%f19, %f1, %f17;
	fma.rn.f32 	%f20, %f18, %f8, %f19;
	add.s64 	%rd82, %rd80, %rd78;
	st.global.f32 	[%rd82], %f20;
	add.s64 	%rd83, %rd81, %rd78;
	ld.global.nc.f32 	%f21, [%rd83];
	mul.f32 	%f22, %f1, %f20;
	fma.rn.f32 	%f23, %f21, %f8, %f22;
	add.s64 	%rd84, %rd82, %rd78;
	st.global.f32 	[%rd84], %f23;
	add.s32 	%r208, %r208, 4;
	add.s32 	%r207, %r207, %r92;
	setp.eq.s32 	%p26, %r208, 0;
	@%p26 bra 	$L__BB3_35;
	bra.uni 	$L__BB3_34;
$L__BB3_35:
	ret;

}


// ===== COMPILED SASS (sm_100) =====

	.target	sm_100

	.elftype	@"ET_EXEC"


//--------------------- .note.nv.tkinfo           --------------------------
	.section	.note.nv.tkinfo,"",@"SHT_NOTE"
	.sectionflags	@"SHF_NOTE_NV_TKINFO"
	.tkinfo
        /*0018*/ 	.word	0x00000002
        /*0030*/ 	.string	""
        /*0030*/ 	.string	"ptxas"
        /*0030*/ 	.string	"Cuda compilation tools, release 13.0, V13.0.88"
        /*0030*/ 	.string	"Build cuda_13.0.r13.0/compiler.36424714_0"
        /*0030*/ 	.string	"-arch sm_100 -m 64 "



//--------------------- .note.nv.cuinfo           --------------------------
	.section	.note.nv.cuinfo,"",@"SHT_NOTE"
	.sectionflags	@"SHF_NOTE_NV_CUINFO"
        /*0018*/ 	.short	0x0002
        /*001a*/ 	.short	0x0064
        /*001c*/ 	.short	0x0082
	.zero		2


//--------------------- .nv.info                  --------------------------
	.section	.nv.info,"",@"SHT_CUDA_INFO"
	.align	4


	//----- nvinfo : EIATTR_REGCOUNT
	.align		4
        /*0000*/ 	.byte	0x04, 0x2f
        /*0002*/ 	.short	(.L_2 - .L_1)
	.align		4
.L_1:
        /*0004*/ 	.word	index@(mwdx_batch_f32)
        /*0008*/ 	.word	0x0000001a


	//----- nvinfo : EIATTR_FRAME_SIZE
	.align		4
.L_2:
        /*000c*/ 	.byte	0x04, 0x11
        /*000e*/ 	.short	(.L_4 - .L_3)
	.align		4
.L_3:
        /*0010*/ 	.word	index@(mwdx_batch_f32)
        /*0014*/ 	.word	0x00000000


	//----- nvinfo : EIATTR_REGCOUNT
	.align		4
.L_4:
        /*0018*/ 	.byte	0x04, 0x2f
        /*001a*/ 	.short	(.L_6 - .L_5)
	.align		4
.L_5:
        /*001c*/ 	.word	index@(mwdx_many_series_one_param_f32)
        /*0020*/ 	.word	0x00000020


	//----- nvinfo : EIATTR_FRAME_SIZE
	.align		4
.L_6:
        /*0024*/ 	.byte	0x04, 0x11
        /*0026*/ 	.short	(.L_8 - .L_7)
	.align		4
.L_7:
        /*0028*/ 	.word	index@(mwdx_many_series_one_param_f32)
        /*002c*/ 	.word	0x00000000


	//----- nvinfo : EIATTR_REGCOUNT
	.align		4
.L_8:
        /*0030*/ 	.byte	0x04, 0x2f
        /*0032*/ 	.short	(.L_10 - .L_9)
	.align		4
.L_9:
        /*0034*/ 	.word	index@(mwdx_many_series_one_param_tiled2d_f32_tx128_ty2)
        /*0038*/ 	.word	0x00000020


	//----- nvinfo : EIATTR_FRAME_SIZE
	.align		4
.L_10:
        /*003c*/ 	.byte	0x04, 0x11
        /*003e*/ 	.short	(.L_12 - .L_11)
	.align		4
.L_11:
        /*0040*/ 	.word	index@(mwdx_many_series_one_param_tiled2d_f32_tx128_ty2)
        /*0044*/ 	.word	0x00000000


	//----- nvinfo : EIATTR_REGCOUNT
	.align		4
.L_12:
        /*0048*/ 	.byte	0x04, 0x2f
        /*004a*/ 	.short	(.L_14 - .L_13)
	.align		4
.L_13:
        /*004c*/ 	.word	index@(mwdx_many_series_one_param_tiled2d_f32_tx128_ty4)
        /*0050*/ 	.word	0x00000020


	//----- nvinfo : EIATTR_FRAME_SIZE
	.align		4
.L_14:
        /*0054*/ 	.byte	0x04, 0x11
        /*0056*/ 	.short	(.L_16 - .L_15)
	.align		4
.L_15:
        /*0058*/ 	.word	index@(mwdx_many_series_one_param_tiled2d_f32_tx128_ty4)
        /*005c*/ 	.word	0x00000000


	//----- nvinfo : EIATTR_MIN_STACK_SIZE
	.align		4
.L_16:
        /*0060*/ 	.byte	0x04, 0x12
        /*0062*/ 	.short	(.L_18 - .L_17)
	.align		4
.L_17:
        /*0064*/ 	.word	index@(mwdx_many_series_one_param_tiled2d_f32_tx128_ty4)
        /*0068*/ 	.word	0x00000000


	//----- nvinfo : EIATTR_MIN_STACK_SIZE
	.align		4
.L_18:
        /*006c*/ 	.byte	0x04, 0x12
        /*006e*/ 	.short	(.L_20 - .L_19)
	.align		4
.L_19:
        /*0070*/ 	.word	index@(mwdx_many_series_one_param_tiled2d_f32_tx128_ty2)
        /*0074*/ 	.word	0x00000000


	//----- nvinfo : EIATTR_MIN_STACK_SIZE
	.align		4
.L_20:
        /*0078*/ 	.byte	0x04, 0x12
        /*007a*/ 	.short	(.L_22 - .L_21)
	.align		4
.L_21:
        /*007c*/ 	.word	index@(mwdx_many_series_one_param_f32)
        /*0080*/ 	.word	0x00000000


	//----- nvinfo : EIATTR_MIN_STACK_SIZE
	.align		4
.L_22:
        /*0084*/ 	.byte	0x04, 0x12
        /*0086*/ 	.short	(.L_24 - .L_23)
	.align		4
.L_23:
        /*0088*/ 	.word	index@(mwdx_batch_f32)
        /*008c*/ 	.word	0x00000000
.L_24:


//--------------------- .nv.compat                --------------------------
	.section	.nv.compat,"",@"SHT_CUDA_COMPAT_INFO"
	.align	4
        /*0000*/ 	.byte	0x02, 0x09, 0x00, 0x00, 0x02, 0x02, 0x01, 0x00, 0x02, 0x05, 0x05, 0x00, 0x03, 0x07, 0x01, 0x01
        /*0010*/ 	.byte	0x02, 0x03, 0x00, 0x00, 0x02, 0x06, 0x01, 0x00, 0x04, 0x0b, 0x08, 0x00, 0x09, 0x00, 0x00, 0x00
        /*0020*/ 	.byte	0x00, 0x00, 0x00, 0x00


//--------------------- .nv.info.mwdx_many_series_one_param_tiled2d_f32_tx128_ty4 --------------------------
	.section	.nv.info.mwdx_many_series_one_param_tiled2d_f32_tx128_ty4,"",@"SHT_CUDA_INFO"
	.sectionflags	@""
	.align	4


	//----- nvinfo : EIATTR_CUDA_API_VERSION
	.align		4
        /*0000*/ 	.byte	0x04, 0x37
        /*0002*/ 	.short	(.L_26 - .L_25)
.L_25:
        /*0004*/ 	.word	0x00000082


	//----- nvinfo : EIATTR_KPARAM_INFO
	.align		4
.L_26:
        /*0008*/ 	.byte	0x04, 0x17
        /*000a*/ 	.short	(.L_28 - .L_27)
.L_27:
        /*000c*/ 	.word	0x00000000
        /*0010*/ 	.short	0x0005
        /*0012*/ 	.short	0x0020
        /*0014*/ 	.byte	0x00, 0xf5, 0x21, 0x00


	//----- nvinfo : EIATTR_KPARAM_INFO
	.align		4
.L_28:
        /*0018*/ 	.byte	0x04, 0x17
        /*001a*/ 	.short	(.L_30 - .L_29)
.L_29:
        /*001c*/ 	.word	0x00000000
        /*0020*/ 	.short	0x0004
        /*0022*/ 	.short	0x0018
        /*0024*/ 	.byte	0x00, 0xf0, 0x11, 0x00


	//----- nvinfo : EIATTR_KPARAM_INFO
	.align		4
.L_30:
        /*0028*/ 	.byte	0x04, 0x17
        /*002a*/ 	.short	(.L_32 - .L_31)
.L_31:
        /*002c*/ 	.word	0x00000000
        /*0030*/ 	.short	0x0003
        /*0032*/ 	.short	0x0014
        /*0034*/ 	.byte	0x00, 0xf0, 0x11, 0x00


	//----- nvinfo : EIATTR_KPARAM_INFO
	.align		4
.L_32:
        /*0038*/ 	.byte	0x04, 0x17
        /*003a*/ 	.short	(.L_34 - .L_33)
.L_33:
        /*003c*/ 	.word	0x00000000
        /*0040*/ 	.short	0x0002
        /*0042*/ 	.short	0x0010
        /*0044*/ 	.byte	0x00, 0xf0, 0x11, 0x00


	//----- nvinfo : EIATTR_KPARAM_INFO
	.align		4
.L_34:
        /*0048*/ 	.byte	0x04, 0x17
        /*004a*/ 	.short	(.L_36 - .L_35)
.L_35:
        /*004c*/ 	.word	0x00000000
        /*0050*/ 	.short	0x0001
        /*0052*/ 	.short	0x0008
        /*0054*/ 	.byte	0x00, 0xf5, 0x21, 0x00


	//----- nvinfo : EIATTR_KPARAM_INFO
	.align		4
.L_36:
        /*0058*/ 	.byte	0x04, 0x17
        /*005a*/ 	.short	(.L_38 - .L_37)
.L_37:
        /*005c*/ 	.word	0x00000000
        /*0060*/ 	.short	0x0000
        /*0062*/ 	.short	0x0000
        /*0064*/ 	.byte	0x00, 0xf5, 0x21, 0x00


	//----- nvinfo : EIATTR_SPARSE_MMA_MASK
	.align		4
.L_38:
        /*0068*/ 	.byte	0x03, 0x50
        /*006a*/ 	.short	0x0000


	//----- nvinfo : EIATTR_MAXREG_COUNT
	.align		4
        /*006c*/ 	.byte	0x03, 0x1b
        /*006e*/ 	.short	0x00ff


	//----- nvinfo : EIATTR_MERCURY_ISA_VERSION
	.align		4
        /*0070*/ 	.byte	0x03, 0x5f
        /*0072*/ 	.short	0x0101


	//----- nvinfo : EIATTR_VRC_CTA_INIT_COUNT
	.align		4
        /*0074*/ 	.byte	0x02, 0x4a
	.zero		1
	.zero		1


	//----- nvinfo : EIATTR_EXIT_INSTR_OFFSETS
	.align		4
        /*0078*/ 	.byte	0x04, 0x1c
        /*007a*/ 	.short	(.L_40 - .L_39)


	//   ....[0]....
.L_39:
        /*007c*/ 	.word	0x00000090


	//   ....[1]....
        /*0080*/ 	.word	0x00000130


	//   ....[2]....
        /*0084*/ 	.word	0x00000550


	//   ....[3]....
        /*0088*/ 	.word	0x000006a0


	//   ....[4]....
        /*008c*/ 	.word	0x00000790


	//   ....[5]....
        /*0090*/ 	.word	0x000007f0


	//   ....[6]....
        /*0094*/ 	.word	0x00000f10


	//   ....[7]....
        /*0098*/ 	.word	0x00000fb0


	//   ....[8]....
        /*009c*/ 	.word	0x00001190


	//   ....[9]....
        /*00a0*/ 	.word	0x000013b0


	//----- nvinfo : EIATTR_CRS_STACK_SIZE
	.align		4
.L_40:
        /*00a4*/ 	.byte	0x04, 0x1e
        /*00a6*/ 	.short	(.L_42 - .L_41)
.L_41:
        /*00a8*/ 	.word	0x00000000


	//----- nvinfo : EIATTR_CBANK_PARAM_SIZE
	.align		4
.L_42:
        /*00ac*/ 	.byte	0x03, 0x19
        /*00ae*/ 	.short	0x0028


	//----- nvinfo : EIATTR_PARAM_CBANK
	.align		4
        /*00b0*/ 	.byte	0x04, 0x0a
        /*00b2*/ 	.short	(.L_44 - .L_43)
	.align		4
.L_43:
        /*00b4*/ 	.word	index@(.nv.constant0.mwdx_many_series_one_param_tiled2d_f32_tx128_ty4)
        /*00b8*/ 	.short	0x0380
        /*00ba*/ 	.short	0x0028


	//----- nvinfo : EIATTR_SW_WAR
	.align		4
.L_44:
        /*00bc*/ 	.byte	0x04, 0x36
        /*00be*/ 	.short	(.L_46 - .L_45)
.L_45:
        /*00c0*/ 	.word	0x00000008
.L_46:


//--------------------- .nv.info.mwdx_many_series_one_param_tiled2d_f32_tx128_ty2 --------------------------
	.section	.nv.info.mwdx_many_series_one_param_tiled2d_f32_tx128_ty2,"",@"SHT_CUDA_INFO"
	.sectionflags	@""
	.align	4


	//----- nvinfo : EIATTR_CUDA_API_VERSION
	.align		4
        /*0000*/ 	.byte	0x04, 0x37
        /*0002*/ 	.short	(.L_48 - .L_47)
.L_47:
        /*0004*/ 	.word	0x00000082


	//----- nvinfo : EIATTR_KPARAM_INFO
	.align		4
.L_48:
        /*0008*/ 	.byte	0x04, 0x17
        /*000a*/ 	.short	(.L_50 - .L_49)
.L_49:
        /*000c*/ 	.word	0x00000000
        /*0010*/ 	.short	0x0005
        /*0012*/ 	.short	0x0020
        /*0014*/ 	.byte	0x00, 0xf5, 0x21, 0x00


	//----- nvinfo : EIATTR_KPARAM_INFO
	.align		4
.L_50:
        /*0018*/ 	.byte	0x04, 0x17
        /*001a*/ 	.short	(.L_52 - .L_51)
.L_51:
        /*001c*/ 	.word	0x00000000
        /*0020*/ 	.short	0x0004
        /*0022*/ 	.short	0x0018
        /*0024*/ 	.byte	0x00, 0xf0, 0x11, 0x00


	//----- nvinfo : EIATTR_KPARAM_INFO
	.align		4
.L_52:
        /*0028*/ 	.byte	0x04, 0x17
        /*002a*/ 	.short	(.L_54 - .L_53)
.L_53:
        /*002c*/ 	.word	0x00000000
        /*0030*/ 	.short	0x0003
        /*0032*/ 	.short	0x0014
        /*0034*/ 	.byte	0x00, 0xf0, 0x11, 0x00


	//----- nvinfo : EIATTR_KPARAM_INFO
	.align		4
.L_54:
        /*0038*/ 	.byte	0x04, 0x17
        /*003a*/ 	.short	(.L_56 - .L_55)
.L_55:
        /*003c*/ 	.word	0x00000000
        /*0040*/ 	.short	0x0002
        /*0042*/ 	.short	0x0010
        /*0044*/ 	.byte	0x00, 0xf0, 0x11, 0x00


	//----- nvinfo : EIATTR_KPARAM_INFO
	.align		4
.L_56:
        /*0048*/ 	.byte	0x04, 0x17
        /*004a*/ 	.short	(.L_58 - .L_57)
.L_57:
        /*004c*/ 	.word	0x00000000
        /*0050*/ 	.short	0x0001
        /*0052*/ 	.short	0x0008
        /*0054*/ 	.byte	0x00, 0xf5, 0x21, 0x00


	//----- nvinfo : EIATTR_KPARAM_INFO
	.align		4
.L_58:
        /*0058*/ 	.byte	0x04, 0x17
        /*005a*/ 	.short	(.L_60 - .L_59)
.L_59:
        /*005c*/ 	.word	0x00000000
        /*0060*/ 	.short	0x0000
        /*0062*/ 	.short	0x0000
        /*0064*/ 	.byte	0x00, 0xf5, 0x21, 0x00


	//----- nvinfo : EIATTR_SPARSE_MMA_MASK
	.align		4
.L_60:
        /*0068*/ 	.byte	0x03, 0x50
        /*006a*/ 	.short	0x0000


	//----- nvinfo : EIATTR_MAXREG_COUNT
	.align		4
        /*006c*/ 	.byte	0x03, 0x1b
        /*006e*/ 	.short	0x00ff


	//----- nvinfo : EIATTR_MERCURY_ISA_VERSION
	.align		4
        /*0070*/ 	.byte	0x03, 0x5f
        /*0072*/ 	.short	0x0101


	//----- nvinfo : EIATTR_VRC_CTA_INIT_COUNT
	.align		4
        /*0074*/ 	.byte	0x02, 0x4a
	.zero		1
	.zero		1


	//----- nvinfo : EIATTR_EXIT_INSTR_OFFSETS
	.align		4
        /*0078*/ 	.byte	0x04, 0x1c
        /*007a*/ 	.short	(.L_62 - .L_61)


	//   ....[0]....
.L_61:
        /*007c*/ 	.word	0x00000090


	//   ....[1]....
        /*0080*/ 	.word	0x00000130


	//   ....[2]....
        /*0084*/ 	.word	0x00000550


	//   ....[3]....
        /*0088*/ 	.word	0x000006a0


	//   ....[4]....
        /*008c*/ 	.word	0x00000790


	//   ....[5]....
        /*0090*/ 	.word	0x000007f0


	//   ....[6]....
        /*0094*/ 	.word	0x00000f10


	//   ....[7]....
        /*0098*/ 	.word	0x00000fb0


	//   ....[8]....
        /*009c*/ 	.word	0x00001190


	//   ....[9]....
        /*00a0*/ 	.word	0x000013b0


	//----- nvinfo : EIATTR_CRS_STACK_SIZE
	.align		4
.L_62:
        /*00a4*/ 	.byte	0x04, 0x1e
        /*00a6*/ 	.short	(.L_64 - .L_63)
.L_63:
        /*00a8*/ 	.word	0x00000000


	//----- nvinfo : EIATTR_CBANK_PARAM_SIZE
	.align		4
.L_64:
        /*00ac*/ 	.byte	0x03, 0x19
        /*00ae*/ 	.short	0x0028


	//----- nvinfo : EIATTR_PARAM_CBANK
	.align		4
        /*00b0*/ 	.byte	0x04, 0x0a
        /*00b2*/ 	.short	(.L_66 - .L_65)
	.align		4
.L_65:
        /*00b4*/ 	.word	index@(.nv.constant0.mwdx_many_series_one_param_tiled2d_f32_tx128_ty2)
        /*00b8*/ 	.short	0x0380
        /*00ba*/ 	.short	0x0028


	//----- nvinfo : EIATTR_SW_WAR
	.align		4
.L_66:
        /*00bc*/ 	.byte	0x04, 0x36
        /*00be*/ 	.short	(.L_68 - .L_67)
.L_67:
        /*00c0*/ 	.word	0x00000008
.L_68:


//--------------------- .nv.info.mwdx_many_series_one_param_f32 --------------------------
	.section	.nv.info.mwdx_many_series_one_param_f32,"",@"SHT_CUDA_INFO"
	.sectionflags	@""
	.align	4


	//----- nvinfo : EIATTR_CUDA_API_VERSION
	.align		4
        /*0000*/ 	.byte	0x04, 0x37
        /*0002*/ 	.short	(.L_70 - .L_69)
.L_69:
        /*0004*/ 	.word	0x00000082


	//----- nvinfo : EIATTR_KPARAM_INFO
	.align		4
.L_70:
        /*0008*/ 	.byte	0x04, 0x17
        /*000a*/ 	.short	(.L_72 - .L_71)
.L_71:
        /*000c*/ 	.word	0x00000000
        /*0010*/ 	.short	0x0005
        /*0012*/ 	.short	0x0020
        /*0014*/ 	.byte	0x00, 0xf5, 0x21, 0x00


	//----- nvinfo : EIATTR_KPARAM_INFO
	.align		4
.L_72:
        /*0018*/ 	.byte	0x04, 0x17
        /*001a*/ 	.short	(.L_74 - .L_73)
.L_73:
        /*001c*/ 	.word	0x00000000
        /*0020*/ 	.short	0x0004
        /*0022*/ 	.short	0x0018
        /*0024*/ 	.byte	0x00, 0xf0, 0x11, 0x00


	//----- nvinfo : EIATTR_KPARAM_INFO
	.align		4
.L_74:
        /*0028*/ 	.byte	0x04, 0x17
        /*002a*/ 	.short	(.L_76 - .L_75)
.L_75:
        /*002c*/ 	.word	0x00000000
        /*0030*/ 	.short	0x0003
        /*0032*/ 	.short	0x0014
        /*0034*/ 	.byte	0x00, 0xf0, 0x11, 0x00


	//----- nvinfo : EIATTR_KPARAM_INFO
	.align		4
.L_76:
        /*0038*/ 	.byte	0x04, 0x17
        /*003a*/ 	.short	(.L_78 - .L_77)
.L_77:
        /*003c*/ 	.word	0x00000000
        /*0040*/ 	.short	0x0002
        /*0042*/ 	.short	0x0010
        /*0044*/ 	.byte	0x00, 0xf0, 0x11, 0x00


	//----- nvinfo : EIATTR_KPARAM_INFO
	.align		4
.L_78:
        /*0048*/ 	.byte	0x04, 0x17
        /*004a*/ 	.short	(.L_80 - .L_79)
.L_79:
        /*004c*/ 	.word	0x00000000
        /*0050*/ 	.short	0x0001
        /*0052*/ 	.short	0x0008
        /*0054*/ 	.byte	0x00, 0xf5, 0x21, 0x00


	//----- nvinfo : EIATTR_KPARAM_INFO
	.align		4
.L_80:
        /*0058*/ 	.byte	0x04, 0x17
        /*005a*/ 	.short	(.L_82 - .L_81)
.L_81:
        /*005c*/ 	.word	0x00000000
        /*0060*/ 	.short	0x0000
        /*0062*/ 	.short	0x0000
        /*0064*/ 	.byte	0x00, 0xf5, 0x21, 0x00


	//----- nvinfo : EIATTR_SPARSE_MMA_MASK
	.align		4
.L_82:
        /*0068*/ 	.byte	0x03, 0x50
        /*006a*/ 	.short	0x0000


	//----- nvinfo : EIATTR_MAXREG_COUNT
	.align		4
        /*006c*/ 	.byte	0x03, 0x1b
        /*006e*/ 	.short	0x00ff


	//----- nvinfo : EIATTR_MERCURY_ISA_VERSION
	.align		4
        /*0070*/ 	.byte	0x03, 0x5f
        /*0072*/ 	.short	0x0101


	//----- nvinfo : EIATTR_VRC_CTA_INIT_COUNT
	.align		4
        /*0074*/ 	.byte	0x02, 0x4a
	.zero		1
	.zero		1


	//----- nvinfo : EIATTR_EXIT_INSTR_OFFSETS
	.align		4
        /*0078*/ 	.byte	0x04, 0x1c
        /*007a*/ 	.short	(.L_84 - .L_83)


	//   ....[0]....
.L_83:
        /*007c*/ 	.word	0x00000060


	//   ....[1]....
        /*0080*/ 	.word	0x000000f0


	//   ....[2]....
        /*0084*/ 	.word	0x00000190


	//   ....[3]....
        /*0088*/ 	.word	0x00000290


	//   ....[4]....
        /*008c*/ 	.word	0x00000330


	//   ....[5]....
        /*0090*/ 	.word	0x000004b0


	//   ....[6]....
        /*0094*/ 	.word	0x00000f40


	//   ....[7]....
        /*0098*/ 	.word	0x00001110


	//----- nvinfo : EIATTR_CRS_STACK_SIZE
	.align		4
.L_84:
        /*009c*/ 	.byte	0x04, 0x1e
        /*009e*/ 	.short	(.L_86 - .L_85)
.L_85:
        /*00a0*/ 	.word	0x00000000


	//----- nvinfo : EIATTR_CBANK_PARAM_SIZE
	.align		4
.L_86:
        /*00a4*/ 	.byte	0x03, 0x19
        /*00a6*/ 	.short	0x0028


	//----- nvinfo : EIATTR_PARAM_CBANK
	.align		4
        /*00a8*/ 	.byte	0x04, 0x0a
        /*00aa*/ 	.short	(.L_88 - .L_87)
	.align		4
.L_87:
        /*00ac*/ 	.word	index@(.nv.constant0.mwdx_many_series_one_param_f32)
        /*00b0*/ 	.short	0x0380
        /*00b2*/ 	.short	0x0028


	//----- nvinfo : EIATTR_SW_WAR
	.align		4
.L_88:
        /*00b4*/ 	.byte	0x04, 0x36
        /*00b6*/ 	.short	(.L_90 - .L_89)
.L_89:
        /*00b8*/ 	.word	0x00000008
.L_90:


//--------------------- .nv.info.mwdx_batch_f32   --------------------------
	.section	.nv.info.mwdx_batch_f32,"",@"SHT_CUDA_INFO"
	.sectionflags	@""
	.align	4


	//----- nvinfo : EIATTR_CUDA_API_VERSION
	.align		4
        /*0000*/ 	.byte	0x04, 0x37
        /*0002*/ 	.short	(.L_92 - .L_91)
.L_91:
        /*0004*/ 	.word	0x00000082


	//----- nvinfo : EIATTR_KPARAM_INFO
	.align		4
.L_92:
        /*0008*/ 	.byte	0x04, 0x17
        /*000a*/ 	.short	(.L_94 - .L_93)
.L_93:
        /*000c*/ 	.word	0x00000000
        /*0010*/ 	.short	0x0005
        /*0012*/ 	.short	0x0020
        /*0014*/ 	.byte	0x00, 0xf5, 0x21, 0x00


	//----- nvinfo : EIATTR_KPARAM_INFO
	.align		4
.L_94:
        /*0018*/ 	.byte	0x04, 0x17
        /*001a*/ 	.short	(.L_96 - .L_95)
.L_95:
        /*001c*/ 	.word	0x00000000
        /*0020*/ 	.short	0x0004
        /*0022*/ 	.short	0x0018
        /*0024*/ 	.byte	0x00, 0xf0, 0x11, 0x00


	//----- nvinfo : EIATTR_KPARAM_INFO
	.align		4
.L_96:
        /*0028*/ 	.byte	0x04, 0x17
        /*002a*/ 	.short	(.L_98 - .L_97)
.L_97:
        /*002c*/ 	.word	0x00000000
        /*0030*/ 	.short	0x0003
        /*0032*/ 	.short	0x0014
        /*0034*/ 	.byte	0x00, 0xf0, 0x11, 0x00


	//----- nvinfo : EIATTR_KPARAM_INFO
	.align		4
.L_98:
        /*0038*/ 	.byte	0x04, 0x17
        /*003a*/ 	.short	(.L_100 - .L_99)
.L_99:
        /*003c*/ 	.word	0x00000000
        /*0040*/ 	.short	0x0002
        /*0042*/ 	.short	0x0010
        /*0044*/ 	.byte	0x00, 0xf0, 0x11, 0x00


	//----- nvinfo : EIATTR_KPARAM_INFO
	.align		4
.L_100:
        /*0048*/ 	.byte	0x04, 0x17
        /*004a*/ 	.short	(.L_102 - .L_101)
.L_101:
        /*004c*/ 	.word	0x00000000
        /*0050*/ 	.short	0x0001
        /*0052*/ 	.short	0x0008
        /*0054*/ 	.byte	0x00, 0xf5, 0x21, 0x00


	//----- nvinfo : EIATTR_KPARAM_INFO
	.align		4
.L_102:
        /*0058*/ 	.byte	0x04, 0x17
        /*005a*/ 	.short	(.L_104 - .L_103)
.L_103:
        /*005c*/ 	.word	0x00000000
        /*0060*/ 	.short	0x0000
        /*0062*/ 	.short	0x0000
        /*0064*/ 	.byte	0x00, 0xf5, 0x21, 0x00


	//----- nvinfo : EIATTR_SPARSE_MMA_MASK
	.align		4
.L_104:
        /*0068*/ 	.byte	0x03, 0x50
        /*006a*/ 	.short	0x0000


	//----- nvinfo : EIATTR_MAXREG_COUNT
	.align		4
        /*006c*/ 	.byte	0x03, 0x1b
        /*006e*/ 	.short	0x00ff


	//----- nvinfo : EIATTR_MERCURY_ISA_VERSION
	.align		4
        /*0070*/ 	.byte	0x03, 0x5f
        /*0072*/ 	.short	0x0101


	//----- nvinfo : EIATTR_VRC_CTA_INIT_COUNT
	.align		4
        /*0074*/ 	.byte	0x02, 0x4a
	.zero		1
	.zero		1


	//----- nvinfo : EIATTR_EXIT_INSTR_OFFSETS
	.align		4
        /*0078*/ 	.byte	0x04, 0x1c
        /*007a*/ 	.short	(.L_106 - .L_105)


	//   ....[0]....
.L_105:
        /*007c*/ 	.word	0x00000060


	//   ....[1]....
        /*0080*/ 	.word	0x00000100


	//   ....[2]....
        /*0084*/ 	.word	0x000001a0


	//   ....[3]....
        /*0088*/ 	.word	0x000002a0


	//   ....[4]....
        /*008c*/ 	.word	0x00000360


	//   ....[5]....
        /*0090*/ 	.word	0x00000610


	//   ....[6]....
        /*0094*/ 	.word	0x00000900


	//----- nvinfo : EIATTR_CRS_STACK_SIZE
	.align		4
.L_106:
        /*0098*/ 	.byte	0x04, 0x1e
        /*009a*/ 	.short	(.L_108 - .L_107)
.L_107:
        /*009c*/ 	.word	0x00000000


	//----- nvinfo : EIATTR_CBANK_PARAM_SIZE
	.align		4
.L_108:
        /*00a0*/ 	.byte	0x03, 0x19
        /*00a2*/ 	.short	0x0028


	//----- nvinfo : EIATTR_PARAM_CBANK
	.align		4
        /*00a4*/ 	.byte	0x04, 0x0a
        /*00a6*/ 	.short	(.L_110 - .L_109)
	.align		4
.L_109:
        /*00a8*/ 	.word	index@(.nv.constant0.mwdx_batch_f32)
        /*00ac*/ 	.short	0x0380
        /*00ae*/ 	.short	0x0028


	//----- nvinfo : EIATTR_SW_WAR
	.align		4
.L_110:
        /*00b0*/ 	.byte	0x04, 0x36
        /*00b2*/ 	.short	(.L_112 - .L_111)
.L_111:
        /*00b4*/ 	.word	0x00000008
.L_112:


//--------------------- .nv.callgraph             --------------------------
	.section	.nv.callgraph,"",@"SHT_CUDA_CALLGRAPH"
	.align	4
	.sectionentsize	8
	.align		4
        /*0000*/ 	.word	0x00000000
	.align		4
        /*0004*/ 	.word	0xffffffff
	.align		4
        /*0008*/ 	.word	0x00000000
	.align		4
        /*000c*/ 	.word	0xfffffffe
	.align		4
        /*0010*/ 	.word	0x00000000
	.align		4
        /*0014*/ 	.word	0xfffffffd
	.align		4
        /*0018*/ 	.word	0x00000000
	.align		4
        /*001c*/ 	.word	0xfffffffc


//--------------------- .nv.constant4             --------------------------
	.section	.nv.constant4,"a",@progbits
	.align	8
	.align		8
.nv.constant4:
        /*0000*/ 	.dword	_ZN34_INTERNAL_2d3f6b2a_4_k_cu_b8e8e5fc4cuda3std6ranges3__45__cpo4swapE


//--------------------- .text.mwdx_many_series_one_param_tiled2d_f32_tx128_ty4 --------------------------
	.section	.text.mwdx_many_series_one_param_tiled2d_f32_tx128_ty4,"ax",@progbits
	.align	128
        .global         mwdx_many_series_one_param_tiled2d_f32_tx128_ty4
        .type           mwdx_many_series_one_param_tiled2d_f32_tx128_ty4,@function
        .size           mwdx_many_series_one_param_tiled2d_f32_tx128_ty4,(.L_x_67 - mwdx_many_series_one_param_tiled2d_f32_tx128_ty4)
        .other          mwdx_many_series_one_param_tiled2d_f32_tx128_ty4,@"STO_CUDA_ENTRY STV_DEFAULT"
mwdx_many_series_one_param_tiled2d_f32_tx128_ty4:
.text.mwdx_many_series_one_param_tiled2d_f32_tx128_ty4:
[----:B------:R-:W-:Y:S01]  /*0000*/  LDC R1, c[0x0][0x37c] ;  /* 0x0000df00ff017b82 */ /* 0x000fe20000000800 */
[----:B------:R-:W0:Y:S07]  /*0010*/  S2R R0, SR_CTAID.Y ;  /* 0x0000000000007919 */ /* 0x000e2e0000002600 */
[----:B------:R-:W1:Y:S01]  /*0020*/  LDC R2, c[0x0][0x398] ;  /* 0x0000e600ff027b82 */ /* 0x000e620000000800 */
[----:B------:R-:W2:Y:S01]  /*0030*/  LDCU UR4, c[0x0][0x394] ;  /* 0x00007280ff0477ac */ /* 0x000ea20008000800 */
[----:B------:R-:W0:Y:S01]  /*0040*/  S2R R3, SR_TID.Y ;  /* 0x0000000000037919 */ /* 0x000e220000002200 */
[----:B--2---:R-:W-:-:S02]  /*0050*/  MOV R6, UR4 ;  /* 0x0000000400067c02 */ /* 0x004fc40008000f00 */
[----:B-1----:R-:W-:Y:S02]  /*0060*/  ISETP.GE.AND P0, PT, R2, 0x1, PT ;  /* 0x000000010200780c */ /* 0x002fe40003f06270 */
[----:B0-----:R-:W-:-:S04]  /*0070*/  LEA R4, R0, R3, 0x2 ;  /* 0x0000000300047211 */ /* 0x001fc800078e10ff */
[----:B------:R-:W-:-:S13]  /*0080*/  ISETP.GE.OR P0, PT, R4, R6, !P0 ;  /* 0x000000060400720c */ /* 0x000fda0004706670 */
[----:B------:R-:W-:Y:S05]  /*0090*/  @P0 EXIT ;  /* 0x000000000000094d */ /* 0x000fea0003800000 */
[----:B------:R-:W0:Y:S01]  /*00a0*/  LDC.64 R8, c[0x0][0x388] ;  /* 0x0000e200ff087b82 */ /* 0x000e220000000a00 */
[----:B------:R-:W1:Y:S01]  /*00b0*/  LDCU.64 UR4, c[0x0][0x358] ;  /* 0x00006b00ff0477ac */ /* 0x000e620008000a00 */
[----:B------:R-:W2:Y:S01]  /*00c0*/  LDCU UR6, c[0x0][0x394] ;  /* 0x00007280ff0677ac */ /* 0x000ea20008000800 */
[----:B0-----:R-:W-:-:S05]  /*00d0*/  IMAD.WIDE.U32 R8, R4, 0x4, R8 ;  /* 0x0000000404087825 */ /* 0x001fca00078e0008 */
[----:B-1----:R-:W3:Y:S02]  /*00e0*/  LDG.E.CONSTANT R5, desc[UR4][R8.64] ;  /* 0x0000000408057981 */ /* 0x002ee4000c1e9900 */
[----:B---3--:R-:W-:-:S13]  /*00f0*/  ISETP.GE.U32.AND P0, PT, R5, R2, PT ;  /* 0x000000020500720c */ /* 0x008fda0003f06070 */
[----:B--2---:R-:W-:Y:S05]  /*0100*/  @!P0 BRA `(.L_x_0) ;  /* 0x0000000400bc8947 */ /* 0x004fea0003800000 */
[----:B------:R-:W0:Y:S02]  /*0110*/  S2R R5, SR_TID.X ;  /* 0x0000000000057919 */ /* 0x000e240000002100 */
[----:B0-----:R-:W-:-:S13]  /*0120*/  ISETP.GE.U32.AND P0, PT, R5, R2, PT ;  /* 0x000000020500720c */ /* 0x001fda0003f06070 */
[----:B------:R-:W-:Y:S05]  /*0130*/  @P0 EXIT ;  /* 0x000000000000094d */ /* 0x000fea0003800000 */
[----:B------:R-:W-:Y:S01]  /*0140*/  LOP3.LUT R7, RZ, R5, RZ, 0x33, !PT ;  /* 0x00000005ff077212 */ /* 0x000fe200078e33ff */
[----:B------:R-:W-:Y:S04]  /*0150*/  BSSY.RECONVERGENT B0, `(.L_x_1) ;  /* 0x000003f000007945 */ /* 0x000fe80003800200 */
[----:B------:R-:W-:-:S05]  /*0160*/  IMAD.IADD R8, R7, 0x1, R2 ;  /* 0x0000000107087824 */ /* 0x000fca00078e0202 */
[C---:B------:R-:W-:Y:S02]  /*0170*/  ISETP.GE.U32.AND P1, PT, R8.reuse, 0x380, PT ;  /* 0x000003800800780c */ /* 0x040fe40003f26070 */
[----:B------:R-:W-:-:S04]  /*0180*/  LEA.HI R7, R8, 0x1, RZ, 0x19 ;  /* 0x0000000108077811 */ /* 0x000fc800078fc8ff */
[----:B------:R-:W-:-:S04]  /*0190*/  LOP3.LUT R2, R7, 0x7, RZ, 0xc0, !PT ;  /* 0x0000000707027812 */ /* 0x000fc800078ec0ff */
[----:B------:R-:W-:-:S03]  /*01a0*/  ISETP.NE.AND P0, PT, R2, RZ, PT ;  /* 0x000000ff0200720c */ /* 0x000fc60003f05270 */
[----:B------:R-:W-:Y:S10]  /*01b0*/  @!P1 BRA `(.L_x_2) ;  /* 0x0000000000e09947 */ /* 0x000ff40003800000 */
[----:B------:R-:W0:Y:S01]  /*01c0*/  LDC.64 R10, c[0x0][0x3a0] ;  /* 0x0000e800ff0a7b82 */ /* 0x000e220000000a00 */
[C---:B------:R-:W-:Y:S01]  /*01d0*/  IADD3 R9, PT, PT, R5.reuse, 0x200, RZ ;  /* 0x0000020005097810 */ /* 0x040fe20007ffe0ff */
[C---:B------:R-:W-:Y:S01]  /*01e0*/  VIADD R13, R5.reuse, 0x300 ;  /* 0x00000300050d7836 */ /* 0x040fe20000000000 */
[C---:B------:R-:W-:Y:S01]  /*01f0*/  IADD3 R12, PT, PT, R5.reuse, 0x280, RZ ;  /* 0x00000280050c7810 */ /* 0x040fe20007ffe0ff */
[C---:B------:R-:W-:Y:S01]  /*0200*/  VIADD R16, R5.reuse, 0x180 ;  /* 0x0000018005107836 */ /* 0x040fe20000000000 */
[----:B------:R-:W-:Y:S01]  /*0210*/  IADD3 R15, PT, PT, R5, 0x100, RZ ;  /* 0x00000100050f7810 */ /* 0x000fe20007ffe0ff */
[-CC-:B------:R-:W-:Y:S01]  /*0220*/  IMAD R13, R13, R6.reuse, R3.reuse ;  /* 0x000000060d0d7224 */ /* 0x180fe200078e0203 */
[C---:B------:R-:W-:Y:S01]  /*0230*/  IADD3 R14, PT, PT, R5.reuse, 0x380, RZ ;  /* 0x00000380050e7810 */ /* 0x040fe20007ffe0ff */
[CCC-:B------:R-:W-:Y:S01]  /*0240*/  IMAD R27, R5.reuse, R6.reuse, R3.reuse ;  /* 0x00000006051b7224 */ /* 0x1c0fe200078e0203 */
[----:B------:R-:W-:Y:S01]  /*0250*/  IADD3 R18, PT, PT, R5, 0x80, RZ ;  /* 0x0000008005127810 */ /* 0x000fe20007ffe0ff */
[-CC-:B------:R-:W-:Y:S01]  /*0260*/  IMAD R9, R9, R6.reuse, R3.reuse ;  /* 0x0000000609097224 */ /* 0x180fe200078e0203 */
[----:B------:R-:W-:Y:S01]  /*0270*/  LOP3.LUT R24, R7, 0x3fffff8, RZ, 0xc0, !PT ;  /* 0x03fffff807187812 */ /* 0x000fe200078ec0ff */
[----:B------:R-:W-:-:S02]  /*0280*/  IMAD R25, R12, R6, R3 ;  /* 0x000000060c197224 */ /* 0x000fc400078e0203 */
[-CC-:B------:R-:W-:Y:S01]  /*0290*/  IMAD R19, R15, R6.reuse, R3.reuse ;  /* 0x000000060f137224 */ /* 0x180fe200078e0203 */
[----:B------:R-:W-:Y:S01]  /*02a0*/  LEA R15, R0, R13, 0x2 ;  /* 0x0000000d000f7211 */ /* 0x000fe200078e10ff */
[-CC-:B------:R-:W-:Y:S01]  /*02b0*/  IMAD R21, R16, R6.reuse, R3.reuse ;  /* 0x0000000610157224 */ /* 0x180fe200078e0203 */
[----:B------:R-:W-:Y:S01]  /*02c0*/  LEA R25, R0, R25, 0x2 ;  /* 0x0000001900197211 */ /* 0x000fe200078e10ff */
[-CC-:B------:R-:W-:Y:S01]  /*02d0*/  IMAD R17, R14, R6.reuse, R3.reuse ;  /* 0x000000060e117224 */ /* 0x180fe200078e0203 */
[----:B------:R-:W-:Y:S01]  /*02e0*/  LEA R14, R0, R27, 0x2 ;  /* 0x0000001b000e7211 */ /* 0x000fe200078e10ff */
[----:B------:R-:W-:Y:S01]  /*02f0*/  IMAD R23, R18, R6, R3 ;  /* 0x0000000612177224 */ /* 0x000fe200078e0203 */
[C---:B------:R-:W-:Y:S01]  /*0300*/  LEA R3, R0.reuse, R21, 0x2 ;  /* 0x0000001500037211 */ /* 0x040fe200078e10ff */
[C---:B------:R-:W-:Y:S01]  /*0310*/  IMAD R12, R0.reuse, 0x4, R9 ;  /* 0x00000004000c7824 */ /* 0x040fe200078e0209 */
[C---:B------:R-:W-:Y:S01]  /*0320*/  LEA R9, R0.reuse, R19, 0x2 ;  /* 0x0000001300097211 */ /* 0x040fe200078e10ff */
[----:B------:R-:W-:Y:S01]  /*0330*/  IMAD R13, R0, 0x4, R17 ;  /* 0x00000004000d7824 */ /* 0x000fe200078e0211 */
[----:B------:R-:W-:Y:S01]  /*0340*/  IADD3 R24, PT, PT, -R24, RZ, RZ ;  /* 0x000000ff18187210 */ /* 0x000fe20007ffe1ff */
[----:B------:R-:W-:-:S07]  /*0350*/  IMAD R0, R0, 0x4, R23 ;  /* 0x0000000400007824 */ /* 0x000fce00078e0217 */
.L_x_3:
[----:B------:R-:W-:Y:S01]  /*0360*/  MOV R6, 0x7fffffff ;  /* 0x7fffffff00067802 */ /* 0x000fe20000000f00 */
[----:B0-----:R-:W-:Y:S01]  /*0370*/  IMAD.WIDE R18, R14, 0x4, R10 ;  /* 0x000000040e127825 */ /* 0x001fe200078e020a */
[----:B------:R-:W-:-:S03]  /*0380*/  IADD3 R5, PT, PT, R5, 0x400, RZ ;  /* 0x0000040005057810 */ /* 0x000fc60007ffe0ff */
[--C-:B------:R-:W-:Y:S01]  /*0390*/  IMAD.WIDE R16, R0, 0x4, R10.reuse ;  /* 0x0000000400107825 */ /* 0x100fe200078e020a */
[----:B------:R0:W-:Y:S03]  /*03a0*/  STG.E desc[UR4][R18.64], R6 ;  /* 0x0000000612007986 */ /* 0x0001e6000c101904 */
[----:B------:R-:W-:Y:S01]  /*03b0*/  VIADD R24, R24, 0x8 ;  /* 0x0000000818187836 */ /* 0x000fe20000000000 */
[----:B------:R1:W-:Y:S01]  /*03c0*/  STG.E desc[UR4][R16.64], R6 ;  /* 0x0000000610007986 */ /* 0x0003e2000c101904 */
[----:B------:R-:W-:-:S03]  /*03d0*/  IMAD.WIDE R28, R9, 0x4, R10 ;  /* 0x00000004091c7825 */ /* 0x000fc600078e020a */
[----:B------:R-:W-:Y:S01]  /*03e0*/  ISETP.NE.AND P1, PT, R24, RZ, PT ;  /* 0x000000ff1800720c */ /* 0x000fe20003f25270 */
[--C-:B------:R-:W-:Y:S01]  /*03f0*/  IMAD.WIDE R26, R3, 0x4, R10.reuse ;  /* 0x00000004031a7825 */ /* 0x100fe200078e020a */
[----:B------:R-:W-:Y:S03]  /*0400*/  STG.E desc[UR4][R28.64], R6 ;  /* 0x000000061c007986 */ /* 0x000fe6000c101904 */
[--C-:B0-----:R-:W-:Y:S01]  /*0410*/  IMAD.WIDE R18, R25, 0x4, R10.reuse ;  /* 0x0000000419127825 */ /* 0x101fe200078e020a */
[----:B------:R-:W-:Y:S03]  /*0420*/  STG.E desc[UR4][R26.64], R6 ;  /* 0x000000061a007986 */ /* 0x000fe6000c101904 */
[----:B-1----:R-:W-:-:S04]  /*0430*/  IMAD.WIDE R16, R12, 0x4, R10 ;  /* 0x000000040c107825 */ /* 0x002fc800078e020a */
[--C-:B------:R-:W-:Y:S01]  /*0440*/  IMAD.WIDE R20, R15, 0x4, R10.reuse ;  /* 0x000000040f147825 */ /* 0x100fe200078e020a */
[----:B------:R-:W-:Y:S03]  /*0450*/  STG.E desc[UR4][R16.64], R6 ;  /* 0x0000000610007986 */ /* 0x000fe6000c101904 */
[----:B------:R-:W-:Y:S01]  /*0460*/  IMAD.WIDE R22, R13, 0x4, R10 ;  /* 0x000000040d167825 */ /* 0x000fe200078e020a */
[----:B------:R-:W-:Y:S04]  /*0470*/  STG.E desc[UR4][R18.64], R6 ;  /* 0x0000000612007986 */ /* 0x000fe8000c101904 */
[----:B------:R-:W-:Y:S04]  /*0480*/  STG.E desc[UR4][R20.64], R6 ;  /* 0x0000000614007986 */ /* 0x000fe8000c101904 */
[----:B------:R0:W-:Y:S02]  /*0490*/  STG.E desc[UR4][R22.64], R6 ;  /* 0x0000000616007986 */ /* 0x0001e4000c101904 */
[----:B0-----:R-:W-:-:S04]  /*04a0*/  MOV R6, UR6 ;  /* 0x0000000600067c02 */ /* 0x001fc80008000f00 */
[C---:B------:R-:W-:Y:S01]  /*04b0*/  LEA R25, R6.reuse, R25, 0xa ;  /* 0x0000001906197211 */ /* 0x040fe200078e50ff */
[C---:B------:R-:W-:Y:S01]  /*04c0*/  IMAD R12, R6.reuse, 0x400, R12 ;  /* 0x00000400060c7824 */ /* 0x040fe200078e020c */
[C---:B------:R-:W-:Y:S01]  /*04d0*/  LEA R15, R6.reuse, R15, 0xa ;  /* 0x0000000f060f7211 */ /* 0x040fe200078e50ff */
[C---:B------:R-:W-:Y:S01]  /*04e0*/  IMAD R13, R6.reuse, 0x400, R13 ;  /* 0x00000400060d7824 */ /* 0x040fe200078e020d */
[C---:B------:R-:W-:Y:S01]  /*04f0*/  LEA R9, R6.reuse, R9, 0xa ;  /* 0x0000000906097211 */ /* 0x040fe200078e50ff */
[C---:B------:R-:W-:Y:S01]  /*0500*/  IMAD R14, R6.reuse, 0x400, R14 ;  /* 0x00000400060e7824 */ /* 0x040fe200078e020e */
[C---:B------:R-:W-:Y:S02]  /*0510*/  LEA R3, R6.reuse, R3, 0xa ;  /* 0x0000000306037211 */ /* 0x040fe400078e50ff */
[----:B------:R-:W-:Y:S01]  /*0520*/  LEA R0, R6, R0, 0xa ;  /* 0x0000000006007211 */ /* 0x000fe200078e50ff */
[----:B------:R-:W-:Y:S06]  /*0530*/  @P1 BRA `(.L_x_3) ;  /* 0xfffffffc00881947 */ /* 0x000fec000383ffff */
.L_x_2:
[----:B------:R-:W-:Y:S05]  /*0540*/  BSYNC.RECONVERGENT B0 ;  /* 0x0000000000007941 */ /* 0x000fea0003800200 */
.L_x_1:
[----:B------:R-:W-:Y:S05]  /*0550*/  @!P0 EXIT ;  /* 0x000000000000894d */ /* 0x000fea0003800000 */
[----:B------:R-:W-:Y:S01]  /*0560*/  ISETP.GE.U32.AND P0, PT, R2, 0x4, PT ;  /* 0x000000040200780c */ /* 0x000fe20003f06070 */
[----:B------:R-:W-:Y:S01]  /*0570*/  BSSY.RECONVERGENT B0, `(.L_x_4) ;  /* 0x0000012000007945 */ /* 0x000fe20003800200 */
[----:B------:R-:W-:-:S11]  /*0580*/  LOP3.LUT P1, R0, R7, 0x3, RZ, 0xc0, !PT ;  /* 0x0000000307007812 */ /* 0x000fd6000782c0ff */
[----:B------:R-:W-:Y:S05]  /*0590*/  @!P0 BRA `(.L_x_5) ;  /* 0x00000000003c8947 */ /* 0x000fea0003800000 */
[----:B------:R-:W0:Y:S01]  /*05a0*/  LDC.64 R14, c[0x0][0x3a0] ;  /* 0x0000e800ff0e7b82 */ /* 0x000e220000000a00 */
[C---:B------:R-:W-:Y:S01]  /*05b0*/  IMAD R3, R5.reuse, R6, R4 ;  /* 0x0000000605037224 */ /* 0x040fe200078e0204 */
[----:B------:R-:W-:Y:S01]  /*05c0*/  IADD3 R5, PT, PT, R5, 0x200, RZ ;  /* 0x0000020005057810 */ /* 0x000fe20007ffe0ff */
[----:B------:R-:W-:-:S03]  /*05d0*/  IMAD.MOV.U32 R9, RZ, RZ, 0x7fffffff ;  /* 0x7fffffffff097424 */ /* 0x000fc600078e00ff */
[CC--:B------:R-:W-:Y:S02]  /*05e0*/  LEA R13, R6.reuse, R3.reuse, 0x8 ;  /* 0x00000003060d7211 */ /* 0x0c0fe400078e40ff */
[C---:B------:R-:W-:Y:S02]  /*05f0*/  LEA R11, R6.reuse, R3, 0x7 ;  /* 0x00000003060b7211 */ /* 0x040fe400078e38ff */
[----:B------:R-:W-:Y:S01]  /*0600*/  LEA R7, R6, R13, 0x7 ;  /* 0x0000000d06077211 */ /* 0x000fe200078e38ff */
[----:B0-----:R-:W-:-:S04]  /*0610*/  IMAD.WIDE R2, R3, 0x4, R14 ;  /* 0x0000000403027825 */ /* 0x001fc800078e020e */
[--C-:B------:R-:W-:Y:S01]  /*0620*/  IMAD.WIDE R10, R11, 0x4, R14.reuse ;  /* 0x000000040b0a7825 */ /* 0x100fe200078e020e */
[----:B------:R0:W-:Y:S03]  /*0630*/  STG.E desc[UR4][R2.64], R9 ;  /* 0x0000000902007986 */ /* 0x0001e6000c101904 */
[--C-:B------:R-:W-:Y:S01]  /*0640*/  IMAD.WIDE R12, R13, 0x4, R14.reuse ;  /* 0x000000040d0c7825 */ /* 0x100fe200078e020e */
[----:B------:R0:W-:Y:S03]  /*0650*/  STG.E desc[UR4][R10.64], R9 ;  /* 0x000000090a007986 */ /* 0x0001e6000c101904 */
[----:B------:R-:W-:Y:S01]  /*0660*/  IMAD.WIDE R14, R7, 0x4, R14 ;  /* 0x00000004070e7825 */ /* 0x000fe200078e020e */
[----:B------:R0:W-:Y:S04]  /*0670*/  STG.E desc[UR4][R12.64], R9 ;  /* 0x000000090c007986 */ /* 0x0001e8000c101904 */
[----:B------:R0:W-:Y:S02]  /*0680*/  STG.E desc[UR4][R14.64], R9 ;  /* 0x000000090e007986 */ /* 0x0001e4000c101904 */
.L_x_5:
[----:B------:R-:W-:Y:S05]  /*0690*/  BSYNC.RECONVERGENT B0 ;  /* 0x0000000000007941 */ /* 0x000fea0003800200 */
.L_x_4:
[----:B------:R-:W-:Y:S05]  /*06a0*/  @!P1 EXIT ;  /* 0x000000000000994d */ /* 0x000fea0003800000 */
[----:B------:R-:W-:Y:S01]  /*06b0*/  ISETP.NE.AND P1, PT, R0, 0x1, PT ;  /* 0x000000010000780c */ /* 0x000fe20003f25270 */
[----:B------:R-:W-:Y:S01]  /*06c0*/  BSSY.RECONVERGENT B0, `(.L_x_6) ;  /* 0x000000c000007945 */ /* 0x000fe20003800200 */
[----:B------:R-:W-:-:S11]  /*06d0*/  LOP3.LUT P0, RZ, R8, 0x80, RZ, 0xc0, !PT ;  /* 0x0000008008ff7812 */ /* 0x000fd6000780c0ff */
[----:B------:R-:W-:Y:S05]  /*06e0*/  @!P1 BRA `(.L_x_7) ;  /* 0x0000000000249947 */ /* 0x000fea0003800000 */
[----:B0-----:R-:W0:Y:S01]  /*06f0*/  LDC.64 R2, c[0x0][0x3a0] ;  /* 0x0000e800ff027b82 */ /* 0x001e220000000a00 */
[C---:B------:R-:W-:Y:S01]  /*0700*/  IMAD R9, R5.reuse, R6, R4 ;  /* 0x0000000605097224 */ /* 0x040fe200078e0204 */
[----:B------:R-:W-:Y:S01]  /*0710*/  MOV R7, 0x7fffffff ;  /* 0x7fffffff00077802 */ /* 0x000fe20000000f00 */
[----:B------:R-:W-:-:S03]  /*0720*/  VIADD R5, R5, 0x100 ;  /* 0x0000010005057836 */ /* 0x000fc60000000000 */
[----:B------:R-:W-:Y:S01]  /*0730*/  LEA R11, R6, R9, 0x7 ;  /* 0x00000009060b7211 */ /* 0x000fe200078e38ff */
[----:B0-----:R-:W-:-:S04]  /*0740*/  IMAD.WIDE R8, R9, 0x4, R2 ;  /* 0x0000000409087825 */ /* 0x001fc800078e0202 */
[----:B------:R-:W-:Y:S01]  /*0750*/  IMAD.WIDE R2, R11, 0x4, R2 ;  /* 0x000000040b027825 */ /* 0x000fe200078e0202 */
[----:B------:R1:W-:Y:S04]  /*0760*/  STG.E desc[UR4][R8.64], R7 ;  /* 0x0000000708007986 */ /* 0x0003e8000c101904 */
[----:B------:R1:W-:Y:S02]  /*0770*/  STG.E desc[UR4][R2.64], R7 ;  /* 0x0000000702007986 */ /* 0x0003e4000c101904 */
.L_x_7:
[----:B------:R-:W-:Y:S05]  /*0780*/  BSYNC.RECONVERGENT B0 ;  /* 0x0000000000007941 */ /* 0x000fea0003800200 */
.L_x_6:
[----:B------:R-:W-:Y:S05]  /*0790*/  @P0 EXIT ;  /* 0x000000000000094d */ /* 0x000fea0003800000 */
[----:B01----:R-:W0:Y:S01]  /*07a0*/  LDC.64 R2, c[0x0][0x3a0] ;  /* 0x0000e800ff027b82 */ /* 0x003e220000000a00 */
[----:B------:R-:W-:Y:S01]  /*07b0*/  IMAD R5, R5, R6, R4 ;  /* 0x0000000605057224 */ /* 0x000fe200078e0204 */
[----:B------:R-:W-:-:S03]  /*07c0*/  MOV R7, 0x7fffffff ;  /* 0x7fffffff00077802 */ /* 0x000fc60000000f00 */
[----:B0-----:R-:W-:-:S05]  /*07d0*/  IMAD.WIDE R2, R5, 0x4, R2 ;  /* 0x0000000405027825 */ /* 0x001fca00078e0202 */
[----:B------:R-:W-:Y:S01]  /*07e0*/  STG.E desc[UR4][R2.64], R7 ;  /* 0x0000000702007986 */ /* 0x000fe2000c101904 */
[----:B------:R-:W-:Y:S05]  /*07f0*/  EXIT ;  /* 0x000000000000794d */ /* 0x000fea0003800000 */
.L_x_0:
[----:B------:R-:W0:Y:S01]  /*0800*/  S2R R8, SR_TID.X ;  /* 0x0000000000087919 */ /* 0x000e220000002100 */
[----:B------:R-:W-:Y:S01]  /*0810*/  BSSY.RECONVERGENT B0, `(.L_x_8) ;  /* 0x000006e000007945 */ /* 0x000fe20003800200 */
[----:B0-----:R-:W-:-:S13]  /*0820*/  ISETP.GE.U32.AND P0, PT, R8, R5, PT ;  /* 0x000000050800720c */ /* 0x001fda0003f06070 */
[----:B------:R-:W-:Y:S05]  /*0830*/  @P0 BRA `(.L_x_9) ;  /* 0x0000000400ac0947 */ /* 0x000fea0003800000 */
[-C--:B------:R-:W-:Y:S01]  /*0840*/  LOP3.LUT R10, RZ, R8.reuse, RZ, 0x33, !PT ;  /* 0x00000008ff0a7212 */ /* 0x080fe200078e33ff */
[----:B------:R-:W-:Y:S01]  /*0850*/  BSSY.RECONVERGENT B1, `(.L_x_10) ;  /* 0x0000040000017945 */ /* 0x000fe20003800200 */
[----:B------:R-:W-:Y:S02]  /*0860*/  MOV R21, R8 ;  /* 0x0000000800157202 */ /* 0x000fe40000000f00 */
[----:B------:R-:W-:-:S04]  /*0870*/  IADD3 R7, PT, PT, R5, R10, RZ ;  /* 0x0000000a05077210 */ /* 0x000fc80007ffe0ff */
[C---:B------:R-:W-:Y:S02]  /*0880*/  ISETP.GE.U32.AND P1, PT, R7.reuse, 0x380, PT ;  /* 0x000003800700780c */ /* 0x040fe40003f26070 */
[----:B------:R-:W-:-:S04]  /*0890*/  LEA.HI R9, R7, 0x1, RZ, 0x19 ;  /* 0x0000000107097811 */ /* 0x000fc800078fc8ff */
[----:B------:R-:W-:-:S04]  /*08a0*/  LOP3.LUT R10, R9, 0x7, RZ, 0xc0, !PT ;  /* 0x00000007090a7812 */ /* 0x000fc800078ec0ff */
[----:B------:R-:W-:-:S03]  /*08b0*/  ISETP.NE.AND P0, PT, R10, RZ, PT ;  /* 0x000000ff0a00720c */ /* 0x000fc60003f05270 */
[----:B------:R-:W-:Y:S10]  /*08c0*/  @!P1 BRA `(.L_x_11) ;  /* 0x0000000000e09947 */ /* 0x000ff40003800000 */
[C---:B------:R-:W-:Y:S01]  /*08d0*/  IADD3 R12, PT, PT, R8.reuse, 0x280, RZ ;  /* 0x00000280080c7810 */ /* 0x040fe20007ffe0ff */
[C---:B------:R-:W-:Y:S01]  /*08e0*/  VIADD R11, R8.reuse, 0x200 ;  /* 0x00000200080b7836 */ /* 0x040fe20000000000 */
[C---:B------:R-:W-:Y:S01]  /*08f0*/  IADD3 R14, PT, PT, R8.reuse, 0x380, RZ ;  /* 0x00000380080e7810 */ /* 0x040fe20007ffe0ff */
[C---:B------:R-:W-:Y:S01]  /*0900*/  VIADD R15, R8.reuse, 0x100 ;  /* 0x00000100080f7836 */ /* 0x040fe20000000000 */
[C---:B------:R-:W-:Y:S01]  /*0910*/  IADD3 R16, PT, PT, R8.reuse, 0x180, RZ ;  /* 0x0000018008107810 */ /* 0x040fe20007ffe0ff */
[CCC-:B------:R-:W-:Y:S01]  /*0920*/  IMAD R29, R8.reuse, R6.reuse, R3.reuse ;  /* 0x00000006081d7224 */ /* 0x1c0fe200078e0203 */
[C---:B------:R-:W-:Y:S01]  /*0930*/  IADD3 R13, PT, PT, R8.reuse, 0x300, RZ ;  /* 0x00000300080d7810 */ /* 0x040fe20007ffe0ff */
[-CC-:B------:R-:W-:Y:S01]  /*0940*/  IMAD R11, R11, R6.reuse, R3.reuse ;  /* 0x000000060b0b7224 */ /* 0x180fe200078e0203 */
[----:B------:R-:W-:Y:S01]  /*0950*/  IADD3 R18, PT, PT, R8, 0x80, RZ ;  /* 0x0000008008127810 */ /* 0x000fe20007ffe0ff */
[-CC-:B------:R-:W-:Y:S01]  /*0960*/  IMAD R23, R12, R6.reuse, R3.reuse ;  /* 0x000000060c177224 */ /* 0x180fe200078e0203 */
[----:B------:R-:W-:Y:S01]  /*0970*/  LOP3.LUT R22, R9, 0x3fffff8, RZ, 0xc0, !PT ;  /* 0x03fffff809167812 */ /* 0x000fe200078ec0ff */
[--C-:B------:R-:W-:Y:S01]  /*0980*/  IMAD R27, R14, R6, R3.reuse ;  /* 0x000000060e1b7224 */ /* 0x100fe200078e0203 */
[----:B------:R-:W-:Y:S01]  /*0990*/  MOV R21, R8 ;  /* 0x0000000800157202 */ /* 0x000fe20000000f00 */
[-CC-:B------:R-:W-:Y:S01]  /*09a0*/  IMAD R15, R15, R6.reuse, R3.reuse ;  /* 0x000000060f0f7224 */ /* 0x180fe200078e0203 */
[----:B------:R-:W-:Y:S01]  /*09b0*/  IADD3 R22, PT, PT, -R22, RZ, RZ ;  /* 0x000000ff16167210 */ /* 0x000fe20007ffe1ff */
[-CC-:B------:R-:W-:Y:S01]  /*09c0*/  IMAD R17, R16, R6.reuse, R3.reuse ;  /* 0x0000000610117224 */ /* 0x180fe200078e0203 */
[C---:B------:R-:W-:Y:S01]  /*09d0*/  LEA R11, R0.reuse, R11, 0x2 ;  /* 0x0000000b000b7211 */ /* 0x040fe200078e10ff */
[-CC-:B------:R-:W-:Y:S01]  /*09e0*/  IMAD R25, R13, R6.reuse, R3.reuse ;  /* 0x000000060d197224 */ /* 0x180fe200078e0203 */
[----:B------:R-:W-:Y:S01]  /*09f0*/  LEA R23, R0, R23, 0x2 ;  /* 0x0000001700177211 */ /* 0x000fe200078e10ff */
[----:B------:R-:W-:Y:S01]  /*0a00*/  IMAD R19, R18, R6, R3 ;  /* 0x0000000612137224 */ /* 0x000fe200078e0203 */
[C---:B------:R-:W-:Y:S01]  /*0a10*/  LEA R27, R0.reuse, R27, 0x2 ;  /* 0x0000001b001b7211 */ /* 0x040fe200078e10ff */
[C---:B------:R-:W-:Y:S01]  /*0a20*/  IMAD R13, R0.reuse, 0x4, R29 ;  /* 0x00000004000d7824 */ /* 0x040fe200078e021d */
[C---:B------:R-:W-:Y:S01]  /*0a30*/  LEA R29, R0.reuse, R15, 0x2 ;  /* 0x0000000f001d7211 */ /* 0x040fe200078e10ff */
[C---:B------:R-:W-:Y:S01]  /*0a40*/  IMAD R25, R0.reuse, 0x4, R25 ;  /* 0x0000000400197824 */ /* 0x040fe200078e0219 */
[C---:B------:R-:W-:Y:S01]  /*0a50*/  LEA R12, R0.reuse, R17, 0x2 ;  /* 0x00000011000c7211 */ /* 0x040fe200078e10ff */
[----:B------:R-:W-:-:S07]  /*0a60*/  IMAD R20, R0, 0x4, R19 ;  /* 0x0000000400147824 */ /* 0x000fce00078e0213 */
.L_x_12:
[----:B-1----:R-:W0:Y:S01]  /*0a70*/  LDC.64 R14, c[0x0][0x3a0] ;  /* 0x0000e800ff0e7b82 */ /* 0x002e220000000a00 */
[----:B------:R-:W-:Y:S02]  /*0a80*/  MOV R24, 0x7fffffff ;  /* 0x7fffffff00187802 */ /* 0x000fe40000000f00 */
[----:B------:R-:W-:Y:S02]  /*0a90*/  IADD3 R22, PT, PT, R22, 0x8, RZ ;  /* 0x0000000816167810 */ /* 0x000fe40007ffe0ff */
[----:B------:R-:W-:Y:S02]  /*0aa0*/  IADD3 R21, PT, PT, R21, 0x400, RZ ;  /* 0x0000040015157810 */ /* 0x000fe40007ffe0ff */
[----:B------:R-:W-:Y:S01]  /*0ab0*/  ISETP.NE.AND P1, PT, R22, RZ, PT ;  /* 0x000000ff1600720c */ /* 0x000fe20003f25270 */
[----:B0-----:R-:W-:Y:S01]  /*0ac0*/  IMAD.WIDE R16, R13, 0x4, R14 ;  /* 0x000000040d107825 */ /* 0x001fe200078e020e */
[----:B------:R-:W-:-:S03]  /*0ad0*/  LEA R13, R6, R13, 0xa ;  /* 0x0000000d060d7211 */ /* 0x000fc600078e50ff */
[----:B------:R-:W-:Y:S01]  /*0ae0*/  IMAD.WIDE R18, R20, 0x4, R14 ;  /* 0x0000000414127825 */ /* 0x000fe200078e020e */
[----:B------:R0:W-:Y:S01]  /*0af0*/  STG.E desc[UR4][R16.64], R24 ;  /* 0x0000001810007986 */ /* 0x0001e2000c101904 */
[----:B------:R-:W-:-:S03]  /*0b00*/  LEA R20, R6, R20, 0xa ;  /* 0x0000001406147211 */ /* 0x000fc600078e50ff */
[----:B------:R1:W-:Y:S01]  /*0b10*/  STG.E desc[UR4][R18.64], R24 ;  /* 0x0000001812007986 */ /* 0x0003e2000c101904 */
[----:B0-----:R-:W-:-:S04]  /*0b20*/  IMAD.WIDE R16, R29, 0x4, R14 ;  /* 0x000000041d107825 */ /* 0x001fc800078e020e */
[----:B-1----:R-:W-:Y:S01]  /*0b30*/  IMAD.WIDE R18, R12, 0x4, R14 ;  /* 0x000000040c127825 */ /* 0x002fe200078e020e */
[----:B------:R0:W-:Y:S01]  /*0b40*/  STG.E desc[UR4][R16.64], R24 ;  /* 0x0000001810007986 */ /* 0x0001e2000c101904 */
[C---:B------:R-:W-:Y:S02]  /*0b50*/  LEA R12, R6.reuse, R12, 0xa ;  /* 0x0000000c060c7211 */ /* 0x040fe400078e50ff */
[----:B------:R-:W-:Y:S01]  /*0b60*/  IMAD R29, R6, 0x400, R29 ;  /* 0x00000400061d7824 */ /* 0x000fe200078e021d */
[----:B------:R1:W-:Y:S01]  /*0b70*/  STG.E desc[UR4][R18.64], R24 ;  /* 0x0000001812007986 */ /* 0x0003e2000c101904 */
[----:B0-----:R-:W-:-:S04]  /*0b80*/  IMAD.WIDE R16, R11, 0x4, R14 ;  /* 0x000000040b107825 */ /* 0x001fc800078e020e */
[----:B-1----:R-:W-:Y:S01]  /*0b90*/  IMAD.WIDE R18, R23, 0x4, R14 ;  /* 0x0000000417127825 */ /* 0x002fe200078e020e */
[----:B------:R0:W-:Y:S01]  /*0ba0*/  STG.E desc[UR4][R16.64], R24 ;  /* 0x0000001810007986 */ /* 0x0001e2000c101904 */
[C---:B------:R-:W-:Y:S02]  /*0bb0*/  LEA R23, R6.reuse, R23, 0xa ;  /* 0x0000001706177211 */ /* 0x040fe400078e50ff */
[C---:B------:R-:W-:Y:S01]  /*0bc0*/  IMAD R11, R6.reuse, 0x400, R11 ;  /* 0x00000400060b7824 */ /* 0x040fe200078e020b */
[----:B------:R1:W-:Y:S01]  /*0bd0*/  STG.E desc[UR4][R18.64], R24 ;  /* 0x0000001812007986 */ /* 0x0003e2000c101904 */
[----:B0-----:R-:W-:Y:S01]  /*0be0*/  IMAD.WIDE R16, R25, 0x4, R14 ;  /* 0x0000000419107825 */ /* 0x001fe200078e020e */
[----:B------:R-:W-:-:S03]  /*0bf0*/  LEA R25, R6, R25, 0xa ;  /* 0x0000001906197211 */ /* 0x000fc600078e50ff */
[----:B------:R-:W-:Y:S01]  /*0c00*/  IMAD.WIDE R14, R27, 0x4, R14 ;  /* 0x000000041b0e7825 */ /* 0x000fe200078e020e */
[----:B------:R1:W-:Y:S01]  /*0c10*/  STG.E desc[UR4][R16.64], R24 ;  /* 0x0000001810007986 */ /* 0x0003e2000c101904 */
[----:B------:R-:W-:-:S03]  /*0c20*/  LEA R27, R6, R27, 0xa ;  /* 0x0000001b061b7211 */ /* 0x000fc600078e50ff */
[----:B------:R1:W-:Y:S01]  /*0c30*/  STG.E desc[UR4][R14.64], R24 ;  /* 0x000000180e007986 */ /* 0x0003e2000c101904 */
[----:B------:R-:W-:Y:S05]  /*0c40*/  @P1 BRA `(.L_x_12) ;  /* 0xfffffffc00881947 */ /* 0x000fea000383ffff */
.L_x_11:
[----:B------:R-:W-:Y:S05]  /*0c50*/  BSYNC.RECONVERGENT B1 ;  /* 0x0000000000017941 */ /* 0x000fea0003800200 */
.L_x_10:
[----:B------:R-:W-:Y:S05]  /*0c60*/  @!P0 BRA `(.L_x_9) ;  /* 0x0000000000a08947 */ /* 0x000fea0003800000 */
[----:B------:R-:W-:Y:S01]  /*0c70*/  ISETP.GE.U32.AND P0, PT, R10, 0x4, PT ;  /* 0x000000040a00780c */ /* 0x000fe20003f06070 */
[----:B------:R-:W-:Y:S01]  /*0c80*/  BSSY.RECONVERGENT B1, `(.L_x_13) ;  /* 0x0000012000017945 */ /* 0x000fe20003800200 */
[----:B-1----:R-:W-:-:S11]  /*0c90*/  LOP3.LUT P1, R18, R9, 0x3, RZ, 0xc0, !PT ;  /* 0x0000000309127812 */ /* 0x002fd6000782c0ff */
[----:B------:R-:W-:Y:S05]  /*0ca0*/  @!P0 BRA `(.L_x_14) ;  /* 0x00000000003c8947 */ /* 0x000fea0003800000 */
[----:B------:R-:W0:Y:S01]  /*0cb0*/  LDC.64 R10, c[0x0][0x3a0] ;  /* 0x0000e800ff0a7b82 */ /* 0x000e220000000a00 */
[C---:B------:R-:W-:Y:S01]  /*0cc0*/  IMAD R13, R21.reuse, R6, R4 ;  /* 0x00000006150d7224 */ /* 0x040fe200078e0204 */
[----:B------:R-:W-:Y:S01]  /*0cd0*/  MOV R19, 0x7fffffff ;  /* 0x7fffffff00137802 */ /* 0x000fe20000000f00 */
[----:B------:R-:W-:Y:S02]  /*0ce0*/  VIADD R21, R21, 0x200 ;  /* 0x0000020015157836 */ /* 0x000fe40000000000 */
[C---:B------:R-:W-:Y:S01]  /*0cf0*/  IMAD R17, R6.reuse, 0x100, R13 ;  /* 0x0000010006117824 */ /* 0x040fe200078e020d */
[----:B------:R-:W-:-:S04]  /*0d00*/  LEA R15, R6, R13, 0x7 ;  /* 0x0000000d060f7211 */ /* 0x000fc800078e38ff */
        /* <DEDUP_REMOVED lines=9> */
.L_x_14:
[----:B------:R-:W-:Y:S05]  /*0da0*/  BSYNC.RECONVERGENT B1 ;  /* 0x0000000000017941 */ /* 0x000fea0003800200 */
.L_x_13:
[----:B------:R-:W-:Y:S05]  /*0db0*/  @!P1 BRA `(.L_x_9) ;  /* 0x00000000004c9947 */ /* 0x000fea0003800000 */
[----:B------:R-:W-:Y:S01]  /*0dc0*/  LOP3.LUT P0, RZ, R7, 0x80, RZ, 0xc0, !PT ;  /* 0x0000008007ff7812 */ /* 0x000fe2000780c0ff */
[----:B------:R-:W-:Y:S01]  /*0dd0*/  BSSY.RECONVERGENT B1, `(.L_x_15) ;  /* 0x000000d000017945 */ /* 0x000fe20003800200 */
[----:B------:R-:W-:-:S11]  /*0de0*/  ISETP.NE.AND P1, PT, R18, 0x1, PT ;  /* 0x000000011200780c */ /* 0x000fd60003f25270 */
[----:B0-----:R-:W0:Y:S02]  /*0df0*/  @!P0 LDC.64 R10, c[0x0][0x3a0] ;  /* 0x0000e800ff0a8b82 */ /* 0x001e240000000a00 */
[----:B------:R-:W-:Y:S05]  /*0e00*/  @!P1 BRA `(.L_x_16) ;  /* 0x0000000000249947 */ /* 0x000fea0003800000 */
[----:B------:R-:W1:Y:S01]  /*0e10*/  LDC.64 R12, c[0x0][0x3a0] ;  /* 0x0000e800ff0c7b82 */ /* 0x000e620000000a00 */
[C---:B------:R-:W-:Y:S01]  /*0e20*/  IMAD R15, R21.reuse, R6, R4 ;  /* 0x00000006150f7224 */ /* 0x040fe200078e0204 */
[----:B------:R-:W-:Y:S02]  /*0e30*/  MOV R7, 0x7fffffff ;  /* 0x7fffffff00077802 */ /* 0x000fe40000000f00 */
[----:B------:R-:W-:Y:S02]  /*0e40*/  IADD3 R21, PT, PT, R21, 0x100, RZ ;  /* 0x0000010015157810 */ /* 0x000fe40007ffe0ff */
[----:B------:R-:W-:Y:S01]  /*0e50*/  LEA R9, R6, R15, 0x7 ;  /* 0x0000000f06097211 */ /* 0x000fe200078e38ff */
[----:B-1----:R-:W-:-:S04]  /*0e60*/  IMAD.WIDE R14, R15, 0x4, R12 ;  /* 0x000000040f0e7825 */ /* 0x002fc800078e020c */
[----:B------:R-:W-:Y:S01]  /*0e70*/  IMAD.WIDE R12, R9, 0x4, R12 ;  /* 0x00000004090c7825 */ /* 0x000fe200078e020c */
[----:B------:R1:W-:Y:S04]  /*0e80*/  STG.E desc[UR4][R14.64], R7 ;  /* 0x000000070e007986 */ /* 0x0003e8000c101904 */
[----:B------:R1:W-:Y:S02]  /*0e90*/  STG.E desc[UR4][R12.64], R7 ;  /* 0x000000070c007986 */ /* 0x0003e4000c101904 */
.L_x_16:
[----:B------:R-:W-:Y:S05]  /*0ea0*/  BSYNC.RECONVERGENT B1 ;  /* 0x0000000000017941 */ /* 0x000fea0003800200 */
.L_x_15:
[----:B-1----:R-:W-:Y:S02]  /*0eb0*/  @!P0 IMAD R7, R21, R6, R4 ;  /* 0x0000000615078224 */ /* 0x002fe400078e0204 */
[----:B------:R-:W-:Y:S02]  /*0ec0*/  @!P0 IMAD.MOV.U32 R9, RZ, RZ, 0x7fffffff ;  /* 0x7fffffffff098424 */ /* 0x000fe400078e00ff */
[----:B0-----:R-:W-:-:S05]  /*0ed0*/  @!P0 IMAD.WIDE R10, R7, 0x4, R10 ;  /* 0x00000004070a8825 */ /* 0x001fca00078e020a */
[----:B------:R2:W-:Y:S02]  /*0ee0*/  @!P0 STG.E desc[UR4][R10.64], R9 ;  /* 0x000000090a008986 */ /* 0x0005e4000c101904 */
.L_x_9:
[----:B------:R-:W-:Y:S05]  /*0ef0*/  BSYNC.RECONVERGENT B0 ;  /* 0x0000000000007941 */ /* 0x000fea0003800200 */
.L_x_8:
[----:B------:R-:W-:-:S13]  /*0f00*/  ISETP.NE.AND P0, PT, R8, RZ, PT ;  /* 0x000000ff0800720c */ /* 0x000fda0003f05270 */
[----:B------:R-:W-:Y:S05]  /*0f10*/  @P0 EXIT ;  /* 0x000000000000094d */ /* 0x000fea0003800000 */
[----:B--2---:R-:W2:Y:S01]  /*0f20*/  LDC.64 R8, c[0x0][0x380] ;  /* 0x0000e000ff087b82 */ /* 0x004ea20000000a00 */
[----:B01----:R-:W-:-:S07]  /*0f30*/  IMAD R15, R5, R6, R4 ;  /* 0x00000006050f7224 */ /* 0x003fce00078e0204 */
[----:B------:R-:W0:Y:S01]  /*0f40*/  LDC.64 R10, c[0x0][0x3a0] ;  /* 0x0000e800ff0a7b82 */ /* 0x000e220000000a00 */
[----:B--2---:R-:W-:-:S06]  /*0f50*/  IMAD.WIDE.U32 R12, R15, 0x4, R8 ;  /* 0x000000040f0c7825 */ /* 0x004fcc00078e0008 */
[----:B------:R-:W2:Y:S01]  /*0f60*/  LDG.E.CONSTANT R12, desc[UR4][R12.64] ;  /* 0x000000040c0c7981 */ /* 0x000ea2000c1e9900 */
[----:B------:R-:W-:Y:S01]  /*0f70*/  IADD3 R7, PT, PT, R5, 0x1, RZ ;  /* 0x0000000105077810 */ /* 0x000fe20007ffe0ff */
[----:B0-----:R-:W-:-:S03]  /*0f80*/  IMAD.WIDE.U32 R14, R15, 0x4, R10 ;  /* 0x000000040f0e7825 */ /* 0x001fc600078e000a */
[----:B------:R-:W-:Y:S02]  /*0f90*/  ISETP.GE.U32.AND P0, PT, R7, R2, PT ;  /* 0x000000020700720c */ /* 0x000fe40003f06070 */
[----:B--2---:R0:W-:Y:S11]  /*0fa0*/  STG.E desc[UR4][R14.64], R12 ;  /* 0x0000000c0e007986 */ /* 0x0041f6000c101904 */
[----:B------:R-:W-:Y:S05]  /*0fb0*/  @P0 EXIT ;  /* 0x000000000000094d */ /* 0x000fea0003800000 */
[----:B------:R-:W1:Y:S01]  /*0fc0*/  LDC R20, c[0x0][0x390] ;  /* 0x0000e400ff147b82 */ /* 0x000e620000000800 */
[----:B------:R-:W-:Y:S01]  /*0fd0*/  LOP3.LUT R13, RZ, R5, RZ, 0x33, !PT ;  /* 0x00000005ff0d7212 */ /* 0x000fe200078e33ff */
[----:B------:R-:W-:Y:S03]  /*0fe0*/  BSSY.RECONVERGENT B0, `(.L_x_17) ;  /* 0x0000018000007945 */ /* 0x000fe60003800200 */
[----:B------:R-:W-:-:S04]  /*0ff0*/  IADD3 R13, PT, PT, R13, R2, RZ ;  /* 0x000000020d0d7210 */ /* 0x000fc80007ffe0ff */
[----:B------:R-:W-:Y:S02]  /*1000*/  LOP3.LUT P0, R4, R13, 0x3, RZ, 0xc0, !PT ;  /* 0x000000030d047812 */ /* 0x000fe4000780c0ff */
[----:B------:R-:W-:Y:S01]  /*1010*/  MOV R13, R7 ;  /* 0x00000007000d7202 */ /* 0x000fe20000000f00 */
[----:B-1----:R-:W-:-:S10]  /*1020*/  FADD R7, -R20, 1 ;  /* 0x3f80000014077421 */ /* 0x002fd40000000100 */
[----:B------:R-:W-:Y:S05]  /*1030*/  @!P0 BRA `(.L_x_18) ;  /* 0x0000000000488947 */ /* 0x000fea0003800000 */
[----:B------:R-:W-:Y:S01]  /*1040*/  IMAD R13, R13, R6, R3 ;  /* 0x000000060d0d7224 */ /* 0x000fe200078e0203 */
[----:B------:R-:W-:Y:S01]  /*1050*/  BSSY.RECONVERGENT B1, `(.L_x_19) ;  /* 0x000000f000017945 */ /* 0x000fe20003800200 */
[----:B------:R-:W-:Y:S01]  /*1060*/  IMAD.MOV R4, RZ, RZ, -R4 ;  /* 0x000000ffff047224 */ /* 0x000fe200078e0a04 */
[----:B------:R-:W-:Y:S02]  /*1070*/  MOV R18, R5 ;  /* 0x0000000500127202 */ /* 0x000fe40000000f00 */
[----:B------:R-:W-:-:S07]  /*1080*/  LEA R13, R0, R13, 0x2 ;  /* 0x0000000d000d7211 */ /* 0x000fce00078e10ff */
.L_x_20:
[----:B------:R-:W-:-:S06]  /*1090*/  IMAD.WIDE R16, R13, 0x4, R8 ;  /* 0x000000040d107825 */ /* 0x000fcc00078e0208 */
[----:B------:R-:W2:Y:S01]  /*10a0*/  LDG.E.CONSTANT R16, desc[UR4][R16.64] ;  /* 0x0000000410107981 */ /* 0x000ea2000c1e9900 */
[----:B------:R-:W-:Y:S01]  /*10b0*/  FMUL R19, R12, R7 ;  /* 0x000000070c137220 */ /* 0x000fe20000400000 */
[C---:B01----:R-:W-:Y:S01]  /*10c0*/  IMAD.WIDE R14, R13.reuse, 0x4, R10 ;  /* 0x000000040d0e7825 */ /* 0x043fe200078e020a */
[----:B------:R-:W-:Y:S02]  /*10d0*/  IADD3 R4, PT, PT, R4, 0x1, RZ ;  /* 0x0000000104047810 */ /* 0x000fe40007ffe0ff */
[----:B------:R-:W-:Y:S01]  /*10e0*/  IADD3 R13, PT, PT, R13, R6, RZ ;  /* 0x000000060d0d7210 */ /* 0x000fe20007ffe0ff */
[----:B------:R-:W-:Y:S01]  /*10f0*/  VIADD R18, R18, 0x1 ;  /* 0x0000000112127836 */ /* 0x000fe20000000000 */
[----:B------:R-:W-:Y:S01]  /*1100*/  ISETP.NE.AND P0, PT, R4, RZ, PT ;  /* 0x000000ff0400720c */ /* 0x000fe20003f05270 */
[----:B--2---:R-:W-:-:S05]  /*1110*/  FFMA R12, R16, R20, R19 ;  /* 0x00000014100c7223 */ /* 0x004fca0000000013 */
[----:B------:R1:W-:Y:S07]  /*1120*/  STG.E desc[UR4][R14.64], R12 ;  /* 0x0000000c0e007986 */ /* 0x0003ee000c101904 */
[----:B------:R-:W-:Y:S05]  /*1130*/  @P0 BRA `(.L_x_20) ;  /* 0xfffffffc00d40947 */ /* 0x000fea000383ffff */
[----:B------:R-:W-:Y:S05]  /*1140*/  BSYNC.RECONVERGENT B1 ;  /* 0x0000000000017941 */ /* 0x000fea0003800200 */
.L_x_19:
[----:B------:R-:W-:-:S07]  /*1150*/  IADD3 R13, PT, PT, R18, 0x1, RZ ;  /* 0x00000001120d7810 */ /* 0x000fce0007ffe0ff */
.L_x_18:
[----:B------:R-:W-:Y:S05]  /*1160*/  BSYNC.RECONVERGENT B0 ;  /* 0x0000000000007941 */ /* 0x000fea0003800200 */
.L_x_17:
[----:B------:R-:W-:-:S04]  /*1170*/  IADD3 R5, PT, PT, -R5, -0x2, R2 ;  /* 0xfffffffe05057810 */ /* 0x000fc80007ffe102 */
[----:B------:R-:W-:-:S13]  /*1180*/  ISETP.GE.U32.AND P0, PT, R5, 0x3, PT ;  /* 0x000000030500780c */ /* 0x000fda0003f06070 */
[----:B------:R-:W-:Y:S05]  /*1190*/  @!P0 EXIT ;  /* 0x000000000000894d */ /* 0x000fea0003800000 */
[----:B------:R-:W2:Y:S01]  /*11a0*/  LDC.64 R4, c[0x0][0x3a0] ;  /* 0x0000e800ff047b82 */ /* 0x000ea20000000a00 */
[C---:B------:R-:W-:Y:S01]  /*11b0*/  IMAD R3, R13.reuse, R6, R3 ;  /* 0x000000060d037224 */ /* 0x040fe200078e0203 */
[----:B------:R-:W-:-:S03]  /*11c0*/  IADD3 R2, PT, PT, R13, -R2, RZ ;  /* 0x800000020d027210 */ /* 0x000fc60007ffe0ff */
[----:B------:R-:W-:-:S03]  /*11d0*/  IMAD R3, R0, 0x4, R3 ;  /* 0x0000000400037824 */ /* 0x000fc600078e0203 */
[----:B------:R-:W3:Y:S08]  /*11e0*/  LDC.64 R8, c[0x0][0x380] ;  /* 0x0000e000ff087b82 */ /* 0x000ef00000000a00 */
[----:B------:R-:W4:Y:S02]  /*11f0*/  LDC.64 R10, c[0x0][0x390] ;  /* 0x0000e400ff0a7b82 */ /* 0x000f240000000a00 */
.L_x_21:
[----:B01-3--:R-:W-:-:S05]  /*1200*/  IMAD.WIDE R14, R3, 0x4, R8 ;  /* 0x00000004030e7825 */ /* 0x00bfca00078e0208 */
[----:B------:R-:W3:Y:S01]  /*1210*/  LDG.E.CONSTANT R13, desc[UR4][R14.64] ;  /* 0x000000040e0d7981 */ /* 0x000ee2000c1e9900 */
[----:B----4-:R-:W-:-:S05]  /*1220*/  IMAD.WIDE R16, R11, 0x4, R14 ;  /* 0x000000040b107825 */ /* 0x010fca00078e020e */
[----:B------:R-:W4:Y:S01]  /*1230*/  LDG.E.CONSTANT R23, desc[UR4][R16.64] ;  /* 0x0000000410177981 */ /* 0x000f22000c1e9900 */
[----:B------:R-:W-:-:S05]  /*1240*/  IMAD.WIDE R18, R11, 0x4, R16 ;  /* 0x000000040b127825 */ /* 0x000fca00078e0210 */
[----:B------:R-:W5:Y:S01]  /*1250*/  LDG.E.CONSTANT R25, desc[UR4][R18.64] ;  /* 0x0000000412197981 */ /* 0x000f62000c1e9900 */
[----:B------:R-:W-:-:S06]  /*1260*/  IMAD.WIDE R20, R11, 0x4, R18 ;  /* 0x000000040b147825 */ /* 0x000fcc00078e0212 */
[----:B------:R-:W5:Y:S01]  /*1270*/  LDG.E.CONSTANT R21, desc[UR4][R20.64] ;  /* 0x0000000414157981 */ /* 0x000f62000c1e9900 */
[----:B------:R-:W-:Y:S01]  /*1280*/  FMUL R0, R12, R7 ;  /* 0x000000070c007220 */ /* 0x000fe20000400000 */
[----:B------:R-:W-:-:S04]  /*1290*/  IADD3 R2, PT, PT, R2, 0x4, RZ ;  /* 0x0000000402027810 */ /* 0x000fc80007ffe0ff */
[----:B------:R-:W-:Y:S01]  /*12a0*/  ISETP.NE.AND P0, PT, R2, RZ, PT ;  /* 0x000000ff0200720c */ /* 0x000fe20003f05270 */
[----:B---3--:R-:W-:Y:S01]  /*12b0*/  FFMA R0, R13, R10, R0 ;  /* 0x0000000a0d007223 */ /* 0x008fe20000000000 */
[----:B--2---:R-:W-:Y:S01]  /*12c0*/  IMAD.WIDE R12, R3, 0x4, R4 ;  /* 0x00000004030c7825 */ /* 0x004fe200078e0204 */
[----:B------:R-:W-:-:S03]  /*12d0*/  LEA R3, R11, R3, 0x2 ;  /* 0x000000030b037211 */ /* 0x000fc600078e10ff */
[----:B------:R-:W-:Y:S01]  /*12e0*/  FMUL R6, R0, R7 ;  /* 0x0000000700067220 */ /* 0x000fe20000400000 */
[----:B------:R0:W-:Y:S01]  /*12f0*/  STG.E desc[UR4][R12.64], R0 ;  /* 0x000000000c007986 */ /* 0x0001e2000c101904 */
[----:B------:R-:W-:-:S04]  /*1300*/  IMAD.WIDE R14, R11, 0x4, R12 ;  /* 0x000000040b0e7825 */ /* 0x000fc800078e020c */
[----:B----4-:R-:W-:-:S04]  /*1310*/  FFMA R6, R23, R10, R6 ;  /* 0x0000000a17067223 */ /* 0x010fc80000000006 */
[----:B------:R-:W-:Y:S01]  /*1320*/  FMUL R16, R6, R7 ;  /* 0x0000000706107220 */ /* 0x000fe20000400000 */
[----:B------:R0:W-:Y:S03]  /*1330*/  STG.E desc[UR4][R14.64], R6 ;  /* 0x000000060e007986 */ /* 0x0001e6000c101904 */
[----:B-----5:R-:W-:Y:S01]  /*1340*/  FFMA R25, R25, R10, R16 ;  /* 0x0000000a19197223 */ /* 0x020fe20000000010 */
[----:B------:R-:W-:-:S04]  /*1350*/  IMAD.WIDE R16, R11, 0x4, R14 ;  /* 0x000000040b107825 */ /* 0x000fc800078e020e */
[----:B------:R-:W-:Y:S01]  /*1360*/  FMUL R22, R25, R7 ;  /* 0x0000000719167220 */ /* 0x000fe20000400000 */
[----:B------:R0:W-:Y:S01]  /*1370*/  STG.E desc[UR4][R16.64], R25 ;  /* 0x0000001910007986 */ /* 0x0001e2000c101904 */
[----:B------:R-:W-:-:S04]  /*1380*/  IMAD.WIDE R18, R11, 0x4, R16 ;  /* 0x000000040b127825 */ /* 0x000fc800078e0210 */
[----:B------:R-:W-:-:S05]  /*1390*/  FFMA R21, R21, R10, R22 ;  /* 0x0000000a15157223 */ /* 0x000fca0000000016 */
[----:B------:R0:W-:Y:S01]  /*13a0*/  STG.E desc[UR4][R18.64], R21 ;  /* 0x0000001512007986 */ /* 0x0001e2000c101904 */
[----:B------:R-:W-:Y:S05]  /*13b0*/  @!P0 EXIT ;  /* 0x000000000000894d */ /* 0x000fea0003800000 */
[----:B0-----:R-:W-:Y:S01]  /*13c0*/  MOV R12, R21 ;  /* 0x00000015000c7202 */ /* 0x001fe20000000f00 */
[----:B------:R-:W-:Y:S06]  /*13d0*/  BRA `(.L_x_21) ;  /* 0xfffffffc00887947 */ /* 0x000fec000383ffff */
.L_x_22:
[----:B------:R-:W-:-:S00]  /*13e0*/  BRA `(.L_x_22) ;  /* 0xfffffffc00fc7947 */ /* 0x000fc0000383ffff */
[----:B------:R-:W-:-:S00]  /*13f0*/  NOP ;  /* 0x0000000000007918 */ /* 0x000fc00000000000 */
        /* <DEDUP_REMOVED lines=8> */
.L_x_67:


//--------------------- .text.mwdx_many_series_one_param_tiled2d_f32_tx128_ty2 --------------------------
	.section	.text.mwdx_many_series_one_param_tiled2d_f32_tx128_ty2,"ax",@progbits
	.align	128
        .global         mwdx_many_series_one_param_tiled2d_f32_tx128_ty2
        .type           mwdx_many_series_one_param_tiled2d_f32_tx128_ty2,@function
        .size           mwdx_many_series_one_param_tiled2d_f32_tx128_ty2,(.L_x_68 - mwdx_many_series_one_param_tiled2d_f32_tx128_ty2)
        .other          mwdx_many_series_one_param_tiled2d_f32_tx128_ty2,@"STO_CUDA_ENTRY STV_DEFAULT"
mwdx_many_series_one_param_tiled2d_f32_tx128_ty2:
.text.mwdx_many_series_one_param_tiled2d_f32_tx128_ty2:
        /* <DEDUP_REMOVED lines=54> */
.L_x_26:
        /* <DEDUP_REMOVED lines=30> */
.L_x_25:
[----:B------:R-:W-:Y:S05]  /*0540*/  BSYNC.RECONVERGENT B0 ;  /* 0x0000000000007941 */ /* 0x000fea0003800200 */
.L_x_24:
        /* <DEDUP_REMOVED lines=20> */
.L_x_28:
[----:B------:R-:W-:Y:S05]  /*0690*/  BSYNC.RECONVERGENT B0 ;  /* 0x0000000000007941 */ /* 0x000fea0003800200 */
.L_x_27:
        /* <DEDUP_REMOVED lines=14> */
.L_x_30:
[----:B------:R-:W-:Y:S05]  /*0780*/  BSYNC.RECONVERGENT B0 ;  /* 0x0000000000007941 */ /* 0x000fea0003800200 */
.L_x_29:
[----:B------:R-:W-:Y:S05]  /*0790*/  @P0 EXIT ;  /* 0x000000000000094d */ /* 0x000fea0003800000 */
[----:B01----:R-:W0:Y:S01]  /*07a0*/  LDC.64 R2, c[0x0][0x3a0] ;  /* 0x0000e800ff027b82 */ /* 0x003e220000000a00 */
[----:B------:R-:W-:Y:S01]  /*07b0*/  IMAD R5, R5, R6, R4 ;  /* 0x0000000605057224 */ /* 0x000fe200078e0204 */
[----:B------:R-:W-:-:S03]  /*07c0*/  MOV R7, 0x7fffffff ;  /* 0x7fffffff00077802 */ /* 0x000fc60000000f00 */
[----:B0-----:R-:W-:-:S05]  /*07d0*/  IMAD.WIDE R2, R5, 0x4, R2 ;  /* 0x0000000405027825 */ /* 0x001fca00078e0202 */
[----:B------:R-:W-:Y:S01]  /*07e0*/  STG.E desc[UR4][R2.64], R7 ;  /* 0x0000000702007986 */ /* 0x000fe2000c101904 */
[----:B------:R-:W-:Y:S05]  /*07f0*/  EXIT ;  /* 0x000000000000794d */ /* 0x000fea0003800000 */
.L_x_23:
        /* <DEDUP_REMOVED lines=39> */
.L_x_35:
        /* <DEDUP_REMOVED lines=30> */
.L_x_34:
[----:B------:R-:W-:Y:S05]  /*0c50*/  BSYNC.RECONVERGENT B1 ;  /* 0x0000000000017941 */ /* 0x000fea0003800200 */
.L_x_33:
        /* <DEDUP_REMOVED lines=20> */
.L_x_37:
[----:B------:R-:W-:Y:S05]  /*0da0*/  BSYNC.RECONVERGENT B1 ;  /* 0x0000000000017941 */ /* 0x000fea0003800200 */
.L_x_36:
        /* <DEDUP_REMOVED lines=15> */
.L_x_39:
[----:B------:R-:W-:Y:S05]  /*0ea0*/  BSYNC.RECONVERGENT B1 ;  /* 0x0000000000017941 */ /* 0x000fea0003800200 */
.L_x_38:
[----:B-1----:R-:W-:Y:S02]  /*0eb0*/  @!P0 IMAD R7, R21, R6, R4 ;  /* 0x0000000615078224 */ /* 0x002fe400078e0204 */
[----:B------:R-:W-:Y:S02]  /*0ec0*/  @!P0 IMAD.MOV.U32 R9, RZ, RZ, 0x7fffffff ;  /* 0x7fffffffff098424 */ /* 0x000fe400078e00ff */
[----:B0-----:R-:W-:-:S05]  /*0ed0*/  @!P0 IMAD.WIDE R10, R7, 0x4, R10 ;  /* 0x00000004070a8825 */ /* 0x001fca00078e020a */
[----:B------:R2:W-:Y:S02]  /*0ee0*/  @!P0 STG.E desc[UR4][R10.64], R9 ;  /* 0x000000090a008986 */ /* 0x0005e4000c101904 */
.L_x_32:
[----:B------:R-:W-:Y:S05]  /*0ef0*/  BSYNC.RECONVERGENT B0 ;  /* 0x0000000000007941 */ /* 0x000fea0003800200 */
.L_x_31:
        /* <DEDUP_REMOVED lines=25> */
.L_x_43:
        /* <DEDUP_REMOVED lines=12> */
.L_x_42:
[----:B------:R-:W-:-:S07]  /*1150*/  IADD3 R13, PT, PT, R18, 0x1, RZ ;  /* 0x00000001120d7810 */ /* 0x000fce0007ffe0ff */
.L_x_41:
[----:B------:R-:W-:Y:S05]  /*1160*/  BSYNC.RECONVERGENT B0 ;  /* 0x0000000000007941 */ /* 0x000fea0003800200 */
.L_x_40:
        /* <DEDUP_REMOVED lines=9> */
.L_x_44:
        /* <DEDUP_REMOVED lines=30> */
.L_x_45:
        /* <DEDUP_REMOVED lines=10> */
.L_x_68:


//--------------------- .text.mwdx_many_series_one_param_f32 --------------------------
	.section	.text.mwdx_many_series_one_param_f32,"ax",@progbits
	.align	128
        .global         mwdx_many_series_one_param_f32
        .type           mwdx_many_series_one_param_f32,@function
        .size           mwdx_many_series_one_param_f32,(.L_x_69 - mwdx_many_series_one_param_f32)
        .other          mwdx_many_series_one_param_f32,@"STO_CUDA_ENTRY STV_DEFAULT"
mwdx_many_series_one_param_f32:
.text.mwdx_many_series_one_param_f32:
[----:B------:R-:W-:Y:S01]  /*0000*/  LDC R1, c[0x0][0x37c] ;  /* 0x0000df00ff017b82 */ /* 0x000fe20000000800 */
[----:B------:R-:W0:Y:S07]  /*0010*/  S2R R3, SR_CTAID.X ;  /* 0x0000000000037919 */ /* 0x000e2e0000002500 */
[----:B------:R-:W1:Y:S08]  /*0020*/  LDC R6, c[0x0][0x398] ;  /* 0x0000e600ff067b82 */ /* 0x000e700000000800 */
[----:B------:R-:W0:Y:S01]  /*0030*/  LDC R0, c[0x0][0x394] ;  /* 0x0000e500ff007b82 */ /* 0x000e220000000800 */
[----:B-1----:R-:W-:-:S04]  /*0040*/  ISETP.GE.AND P0, PT, R6, 0x1, PT ;  /* 0x000000010600780c */ /* 0x002fc80003f06270 */
[----:B0-----:R-:W-:-:S13]  /*0050*/  ISETP.GE.OR P0, PT, R3, R0, !P0 ;  /* 0x000000000300720c */ /* 0x001fda0004706670 */
[----:B------:R-:W-:Y:S05]  /*0060*/  @P0 EXIT ;  /* 0x000000000000094d */ /* 0x000fea0003800000 */
[----:B------:R-:W0:Y:S01]  /*0070*/  LDC.64 R4, c[0x0][0x388] ;  /* 0x0000e200ff047b82 */ /* 0x000e220000000a00 */
[----:B------:R-:W1:Y:S01]  /*0080*/  LDCU.64 UR4, c[0x0][0x358] ;  /* 0x00006b00ff0477ac */ /* 0x000e620008000a00 */
[----:B0-----:R-:W-:-:S06]  /*0090*/  IMAD.WIDE.U32 R4, R3, 0x4, R4 ;  /* 0x0000000403047825 */ /* 0x001fcc00078e0004 */
[----:B-1----:R-:W2:Y:S02]  /*00a0*/  LDG.E.CONSTANT R5, desc[UR4][R4.64] ;  /* 0x0000000404057981 */ /* 0x002ea4000c1e9900 */
[----:B--2---:R-:W-:-:S13]  /*00b0*/  ISETP.GE.U32.AND P0, PT, R5, R6, PT ;  /* 0x000000060500720c */ /* 0x004fda0003f06070 */
[----:B------:R-:W-:Y:S05]  /*00c0*/  @!P0 BRA `(.L_x_46) ;  /* 0x0000000000348947 */ /* 0x000fea0003800000 */
[----:B------:R-:W0:Y:S02]  /*00d0*/  S2R R7, SR_TID.X ;  /* 0x0000000000077919 */ /* 0x000e240000002100 */
[----:B0-----:R-:W-:-:S13]  /*00e0*/  ISETP.GE.U32.AND P0, PT, R7, R6, PT ;  /* 0x000000060700720c */ /* 0x001fda0003f06070 */
[----:B------:R-:W-:Y:S05]  /*00f0*/  @P0 EXIT ;  /* 0x000000000000094d */ /* 0x000fea0003800000 */
[----:B------:R-:W0:Y:S01]  /*0100*/  LDC.64 R8, c[0x0][0x3a0] ;  /* 0x0000e800ff087b82 */ /* 0x000e220000000a00 */
[----:B------:R-:W-:Y:S01]  /*0110*/  MOV R11, 0x7fffffff ;  /* 0x7fffffff000b7802 */ /* 0x000fe20000000f00 */
[----:B------:R-:W1:Y:S06]  /*0120*/  LDCU UR6, c[0x0][0x360] ;  /* 0x00006c00ff0677ac */ /* 0x000e6c0008000800 */
.L_x_47:
[C---:B--2---:R-:W-:Y:S01]  /*0130*/  IMAD R5, R7.reuse, R0, R3 ;  /* 0x0000000007057224 */ /* 0x044fe200078e0203 */
[----:B-1----:R-:W-:-:S03]  /*0140*/  IADD3 R7, PT, PT, R7, UR6, RZ ;  /* 0x0000000607077c10 */ /* 0x002fc6000fffe0ff */
[----:B0-----:R-:W-:Y:S01]  /*0150*/  IMAD.WIDE R4, R5, 0x4, R8 ;  /* 0x0000000405047825 */ /* 0x001fe200078e0208 */
[----:B------:R-:W-:-:S04]  /*0160*/  ISETP.GE.AND P0, PT, R7, R6, PT ;  /* 0x000000060700720c */ /* 0x000fc80003f06270 */
[----:B------:R2:W-:Y:S09]  /*0170*/  STG.E desc[UR4][R4.64], R11 ;  /* 0x0000000b04007986 */ /* 0x0005f2000c101904 */
[----:B------:R-:W-:Y:S05]  /*0180*/  @!P0 BRA `(.L_x_47) ;  /* 0xfffffffc00e88947 */ /* 0x000fea000383ffff */
[----:B------:R-:W-:Y:S05]  /*0190*/  EXIT ;  /* 0x000000000000794d */ /* 0x000fea0003800000 */
.L_x_46:
[----:B------:R-:W0:Y:S01]  /*01a0*/  S2R R2, SR_TID.X ;  /* 0x0000000000027919 */ /* 0x000e220000002100 */
[----:B------:R-:W-:Y:S01]  /*01b0*/  BSSY.RECONVERGENT B0, `(.L_x_48) ;  /* 0x000000d000007945 */ /* 0x000fe20003800200 */
[C---:B0-----:R-:W-:Y:S02]  /*01c0*/  ISETP.GE.U32.AND P1, PT, R2.reuse, R5, PT ;  /* 0x000000050200720c */ /* 0x041fe40003f26070 */
[----:B------:R-:W-:-:S11]  /*01d0*/  ISETP.NE.AND P0, PT, R2, RZ, PT ;  /* 0x000000ff0200720c */ /* 0x000fd60003f05270 */
[----:B------:R-:W-:Y:S05]  /*01e0*/  @P1 BRA `(.L_x_49) ;  /* 0x0000000000241947 */ /* 0x000fea0003800000 */
[----:B------:R-:W0:Y:S01]  /*01f0*/  LDC R7, c[0x0][0x360] ;  /* 0x0000d800ff077b82 */ /* 0x000e220000000800 */
[----:B------:R-:W-:-:S07]  /*0200*/  MOV R13, 0x7fffffff ;  /* 0x7fffffff000d7802 */ /* 0x000fce0000000f00 */
[----:B------:R-:W1:Y:S02]  /*0210*/  LDC.64 R10, c[0x0][0x3a0] ;  /* 0x0000e800ff0a7b82 */ /* 0x000e640000000a00 */
.L_x_50:
[----:B--2---:R-:W-:Y:S01]  /*0220*/  IMAD R9, R2, R0, R3 ;  /* 0x0000000002097224 */ /* 0x004fe200078e0203 */
[----:B0-----:R-:W-:-:S03]  /*0230*/  IADD3 R2, PT, PT, R7, R2, RZ ;  /* 0x0000000207027210 */ /* 0x001fc60007ffe0ff */
[----:B-1----:R-:W-:Y:S01]  /*0240*/  IMAD.WIDE R8, R9, 0x4, R10 ;  /* 0x0000000409087825 */ /* 0x002fe200078e020a */
[----:B------:R-:W-:-:S04]  /*0250*/  ISETP.GE.AND P1, PT, R2, R5, PT ;  /* 0x000000050200720c */ /* 0x000fc80003f26270 */
[----:B------:R2:W-:Y:S09]  /*0260*/  STG.E desc[UR4][R8.64], R13 ;  /* 0x0000000d08007986 */ /* 0x0005f2000c101904 */
[----:B------:R-:W-:Y:S05]  /*0270*/  @!P1 BRA `(.L_x_50) ;  /* 0xfffffffc00e89947 */ /* 0x000fea000383ffff */
.L_x_49:
[----:B------:R-:W-:Y:S05]  /*0280*/  BSYNC.RECONVERGENT B0 ;  /* 0x0000000000007941 */ /* 0x000fea0003800200 */
.L_x_48:
[----:B------:R-:W-:Y:S05]  /*0290*/  @P0 EXIT ;  /* 0x000000000000094d */ /* 0x000fea0003800000 */
[----:B------:R-:W2:Y:S01]  /*02a0*/  LDC.64 R14, c[0x0][0x380] ;  /* 0x0000e000ff0e7b82 */ /* 0x000ea20000000a00 */
[----:B------:R-:W-:-:S07]  /*02b0*/  IMAD R11, R5, R0, R3 ;  /* 0x00000000050b7224 */ /* 0x000fce00078e0203 */
[----:B------:R-:W0:Y:S01]  /*02c0*/  LDC.64 R16, c[0x0][0x3a0] ;  /* 0x0000e800ff107b82 */ /* 0x000e220000000a00 */
[----:B--2---:R-:W-:-:S05]  /*02d0*/  IMAD.WIDE.U32 R8, R11, 0x4, R14 ;  /* 0x000000040b087825 */ /* 0x004fca00078e000e */
[----:B------:R-:W2:Y:S01]  /*02e0*/  LDG.E.CONSTANT R21, desc[UR4][R8.64] ;  /* 0x0000000408157981 */ /* 0x000ea2000c1e9900 */
[----:B------:R-:W-:Y:S01]  /*02f0*/  IADD3 R7, PT, PT, R5, 0x1, RZ ;  /* 0x0000000105077810 */ /* 0x000fe20007ffe0ff */
[----:B0-----:R-:W-:-:S03]  /*0300*/  IMAD.WIDE.U32 R10, R11, 0x4, R16 ;  /* 0x000000040b0a7825 */ /* 0x001fc600078e0010 */
[----:B------:R-:W-:Y:S02]  /*0310*/  ISETP.GE.U32.AND P0, PT, R7, R6, PT ;  /* 0x000000060700720c */ /* 0x000fe40003f06070 */
[----:B--2---:R0:W-:Y:S11]  /*0320*/  STG.E desc[UR4][R10.64], R21 ;  /* 0x000000150a007986 */ /* 0x0041f6000c101904 */
[----:B------:R-:W-:Y:S05]  /*0330*/  @P0 EXIT ;  /* 0x000000000000094d */ /* 0x000fea0003800000 */
[----:B------:R-:W1:Y:S01]  /*0340*/  LDC R2, c[0x0][0x390] ;  /* 0x0000e400ff027b82 */ /* 0x000e620000000800 */
[----:B------:R-:W-:-:S04]  /*0350*/  LOP3.LUT R9, RZ, R5, RZ, 0x33, !PT ;  /* 0x00000005ff097212 */ /* 0x000fc800078e33ff */
[----:B------:R-:W-:-:S04]  /*0360*/  IADD3 R9, PT, PT, R9, R6, RZ ;  /* 0x0000000609097210 */ /* 0x000fc80007ffe0ff */
[----:B------:R-:W-:Y:S01]  /*0370*/  LOP3.LUT P0, R9, R9, 0x3, RZ, 0xc0, !PT ;  /* 0x0000000309097812 */ /* 0x000fe2000780c0ff */
[----:B-1----:R-:W-:-:S12]  /*0380*/  FADD R4, -R2, 1 ;  /* 0x3f80000002047421 */ /* 0x002fd80000000100 */
[----:B------:R-:W-:Y:S05]  /*0390*/  @!P0 BRA `(.L_x_51) ;  /* 0x00000000003c8947 */ /* 0x000fea0003800000 */
[----:B------:R-:W-:Y:S01]  /*03a0*/  IMAD R13, R7, R0, R3 ;  /* 0x00000000070d7224 */ /* 0x000fe200078e0203 */
[----:B------:R-:W-:Y:S02]  /*03b0*/  IADD3 R7, PT, PT, -R9, RZ, RZ ;  /* 0x000000ff09077210 */ /* 0x000fe40007ffe1ff */
[----:B------:R-:W-:-:S07]  /*03c0*/  MOV R12, R5 ;  /* 0x00000005000c7202 */ /* 0x000fce0000000f00 */
.L_x_52:
[----:B0-----:R-:W-:-:S06]  /*03d0*/  IMAD.WIDE R10, R13, 0x4, R14 ;  /* 0x000000040d0a7825 */ /* 0x001fcc00078e020e */
[----:B------:R-:W2:Y:S01]  /*03e0*/  LDG.E.CONSTANT R11, desc[UR4][R10.64] ;  /* 0x000000040a0b7981 */ /* 0x000ea2000c1e9900 */
[----:B------:R-:W-:Y:S01]  /*03f0*/  FMUL R18, R21, R4 ;  /* 0x0000000415127220 */ /* 0x000fe20000400000 */
[----:B-1----:R-:W-:Y:S01]  /*0400*/  IMAD.WIDE R8, R13, 0x4, R16 ;  /* 0x000000040d087825 */ /* 0x002fe200078e0210 */
[----:B------:R-:W-:Y:S02]  /*0410*/  IADD3 R7, PT, PT, R7, 0x1, RZ ;  /* 0x0000000107077810 */ /* 0x000fe40007ffe0ff */
[----:B------:R-:W-:Y:S02]  /*0420*/  IADD3 R12, PT, PT, R12, 0x1, RZ ;  /* 0x000000010c0c7810 */ /* 0x000fe40007ffe0ff */
[----:B------:R-:W-:Y:S02]  /*0430*/  ISETP.NE.AND P0, PT, R7, RZ, PT ;  /* 0x000000ff0700720c */ /* 0x000fe40003f05270 */
[----:B------:R-:W-:Y:S01]  /*0440*/  IADD3 R13, PT, PT, R13, R0, RZ ;  /* 0x000000000d0d7210 */ /* 0x000fe20007ffe0ff */
[----:B--2---:R-:W-:-:S05]  /*0450*/  FFMA R21, R11, R2, R18 ;  /* 0x000000020b157223 */ /* 0x004fca0000000012 */
[----:B------:R1:W-:Y:S05]  /*0460*/  STG.E desc[UR4][R8.64], R21 ;  /* 0x0000001508007986 */ /* 0x0003ea000c101904 */
[----:B------:R-:W-:Y:S05]  /*0470*/  @P0 BRA `(.L_x_52) ;  /* 0xfffffffc00d40947 */ /* 0x000fea000383ffff */
[----:B------:R-:W-:-:S07]  /*0480*/  IADD3 R7, PT, PT, R12, 0x1, RZ ;  /* 0x000000010c077810 */ /* 0x000fce0007ffe0ff */
.L_x_51:
[----:B------:R-:W-:-:S04]  /*0490*/  IADD3 R5, PT, PT, -R5, -0x2, R6 ;  /* 0xfffffffe05057810 */ /* 0x000fc80007ffe106 */
[----:B------:R-:W-:-:S13]  /*04a0*/  ISETP.GE.U32.AND P0, PT, R5, 0x3, PT ;  /* 0x000000030500780c */ /* 0x000fda0003f06070 */
[----:B------:R-:W-:Y:S05]  /*04b0*/  @!P0 EXIT ;  /* 0x000000000000894d */ /* 0x000fea0003800000 */
[C---:B------:R-:W-:Y:S01]  /*04c0*/  IADD3 R6, PT, PT, R7.reuse, -R6, RZ ;  /* 0x8000000607067210 */ /* 0x040fe20007ffe0ff */
[----:B------:R-:W-:-:S03]  /*04d0*/  IMAD R22, R7, R0, R3 ;  /* 0x0000000007167224 */ /* 0x000fc600078e0203 */
[----:B------:R-:W-:-:S13]  /*04e0*/  ISETP.GE.AND P0, PT, R6, RZ, PT ;  /* 0x000000ff0600720c */ /* 0x000fda0003f06270 */
[----:B------:R-:W-:Y:S05]  /*04f0*/  @P0 BRA `(.L_x_53) ;  /* 0x0000000800940947 */ /* 0x000fea0003800000 */
[----:B------:R-:W-:Y:S02]  /*0500*/  IADD3 R3, PT, PT, -R6, RZ, RZ ;  /* 0x000000ff06037210 */ /* 0x000fe40007ffe1ff */
[----:B------:R-:W-:Y:S02]  /*0510*/  PLOP3.LUT P0, PT, PT, PT, PT, 0x80, 0x8 ;  /* 0x000000000008781c */ /* 0x000fe40003f0f070 */
[----:B------:R-:W-:-:S13]  /*0520*/  ISETP.GT.AND P1, PT, R3, 0xc, PT ;  /* 0x0000000c0300780c */ /* 0x000fda0003f24270 */
[----:B------:R-:W-:Y:S05]  /*0530*/  @!P1 BRA `(.L_x_54) ;  /* 0x0000000400a09947 */ /* 0x000fea0003800000 */
[----:B------:R-:W-:-:S13]  /*0540*/  PLOP3.LUT P0, PT, PT, PT, PT, 0x8, 0x80 ;  /* 0x000000000080781c */ /* 0x000fda0003f0e170 */
.L_x_55:
[----:B0-----:R-:W-:-:S05]  /*0550*/  IMAD.WIDE R10, R22, 0x4, R14 ;  /* 0x00000004160a7825 */ /* 0x001fca00078e020e */
[----:B------:R-:W2:Y:S01]  /*0560*/  LDG.E.CONSTANT R7, desc[UR4][R10.64] ;  /* 0x000000040a077981 */ /* 0x000ea2000c1e9900 */
[----:B------:R-:W-:-:S05]  /*0570*/  IMAD.WIDE R26, R0, 0x4, R10 ;  /* 0x00000004001a7825 */ /* 0x000fca00078e020a */
[----:B------:R0:W3:Y:S02]  /*0580*/  LDG.E.CONSTANT R5, desc[UR4][R26.64] ;  /* 0x000000041a057981 */ /* 0x0000e4000c1e9900 */
[----:B0-----:R-:W-:-:S05]  /*0590*/  IMAD.WIDE R26, R0, 0x4, R26 ;  /* 0x00000004001a7825 */ /* 0x001fca00078e021a */
[----:B------:R-:W4:Y:S01]  /*05a0*/  LDG.E.CONSTANT R28, desc[UR4][R26.64] ;  /* 0x000000041a1c7981 */ /* 0x000f22000c1e9900 */
[----:B------:R-:W-:-:S05]  /*05b0*/  IMAD.WIDE R12, R0, 0x4, R26 ;  /* 0x00000004000c7825 */ /* 0x000fca00078e021a */
[----:B------:R0:W5:Y:S01]  /*05c0*/  LDG.E.CONSTANT R23, desc[UR4][R12.64] ;  /* 0x000000040c177981 */ /* 0x000162000c1e9900 */
[----:B-1----:R-:W-:-:S05]  /*05d0*/  LEA R8, R0, R22, 0x2 ;  /* 0x0000001600087211 */ /* 0x002fca00078e10ff */
[----:B------:R-:W-:-:S05]  /*05e0*/  IMAD.WIDE R18, R8, 0x4, R14 ;  /* 0x0000000408127825 */ /* 0x000fca00078e020e */
[----:B------:R1:W5:Y:S01]  /*05f0*/  LDG.E.CONSTANT R9, desc[UR4][R18.64] ;  /* 0x0000000412097981 */ /* 0x000362000c1e9900 */
[----:B0-----:R-:W-:-:S05]  /*0600*/  IMAD.WIDE R12, R0, 0x4, R18 ;  /* 0x00000004000c7825 */ /* 0x001fca00078e0212 */
[----:B------:R0:W5:Y:S01]  /*0610*/  LDG.E.CONSTANT R25, desc[UR4][R12.64] ;  /* 0x000000040c197981 */ /* 0x000162000c1e9900 */
[C---:B------:R-:W-:Y:S01]  /*0620*/  LEA R29, R0.reuse, R8, 0x2 ;  /* 0x00000008001d7211 */ /* 0x040fe200078e10ff */
[----:B-1----:R-:W-:-:S05]  /*0630*/  IMAD.WIDE R18, R0, 0x4, R12 ;  /* 0x0000000400127825 */ /* 0x002fca00078e020c */
[----:B------:R1:W5:Y:S01]  /*0640*/  LDG.E.CONSTANT R3, desc[UR4][R18.64] ;  /* 0x0000000412037981 */ /* 0x000362000c1e9900 */
[----:B------:R-:W-:-:S04]  /*0650*/  IMAD.WIDE R10, R0, 0x4, R18 ;  /* 0x00000004000a7825 */ /* 0x000fc800078e0212 */
[----:B------:R-:W-:Y:S02]  /*0660*/  IMAD.WIDE R26, R29, 0x4, R14 ;  /* 0x000000041d1a7825 */ /* 0x000fe400078e020e */
[----:B------:R-:W5:Y:S02]  /*0670*/  LDG.E.CONSTANT R11, desc[UR4][R10.64] ;  /* 0x000000040a0b7981 */ /* 0x000f64000c1e9900 */
[C---:B0-----:R-:W-:Y:S02]  /*0680*/  IMAD.WIDE R12, R0.reuse, 0x4, R26 ;  /* 0x00000004000c7825 */ /* 0x041fe400078e021a */
[----:B------:R-:W5:Y:S02]  /*0690*/  LDG.E.CONSTANT R27, desc[UR4][R26.64] ;  /* 0x000000041a1b7981 */ /* 0x000f64000c1e9900 */
[----:B------:R-:W-:Y:S01]  /*06a0*/  FMUL R24, R21, R4 ;  /* 0x0000000415187220 */ /* 0x000fe20000400000 */
[C---:B-1----:R-:W-:Y:S02]  /*06b0*/  IMAD.WIDE R18, R0.reuse, 0x4, R12 ;  /* 0x0000000400127825 */ /* 0x042fe400078e020c */
[----:B------:R-:W5:Y:S02]  /*06c0*/  LDG.E.CONSTANT R13, desc[UR4][R12.64] ;  /* 0x000000040c0d7981 */ /* 0x000f64000c1e9900 */
[----:B------:R-:W-:-:S05]  /*06d0*/  IMAD.WIDE R20, R0, 0x4, R18 ;  /* 0x0000000400147825 */ /* 0x000fca00078e0212 */
[----:B------:R-:W5:Y:S01]  /*06e0*/  LDG.E.CONSTANT R10, desc[UR4][R20.64] ;  /* 0x00000004140a7981 */ /* 0x000f62000c1e9900 */
[----:B--2---:R-:W-:-:S03]  /*06f0*/  FFMA R24, R7, R2, R24 ;  /* 0x0000000207187223 */ /* 0x004fc60000000018 */
[----:B------:R0:W2:Y:S02]  /*0700*/  LDG.E.CONSTANT R7, desc[UR4][R18.64] ;  /* 0x0000000412077981 */ /* 0x0000a4000c1e9900 */
[----:B0-----:R-:W-:-:S04]  /*0710*/  IMAD.WIDE R18, R22, 0x4, R16 ;  /* 0x0000000416127825 */ /* 0x001fc800078e0210 */
[----:B------:R-:W-:-:S04]  /*0720*/  FMUL R22, R24, R4 ;  /* 0x0000000418167220 */ /* 0x000fc80000400000 */
[----:B---3--:R-:W-:Y:S01]  /*0730*/  FFMA R22, R5, R2, R22 ;  /* 0x0000000205167223 */ /* 0x008fe20000000016 */
[----:B------:R-:W-:-:S03]  /*0740*/  LEA R5, R0, R29, 0x2 ;  /* 0x0000001d00057211 */ /* 0x000fc600078e10ff */
[----:B------:R-:W-:Y:S02]  /*0750*/  FMUL R12, R22, R4 ;  /* 0x00000004160c7220 */ /* 0x000fe40000400000 */
[----:B------:R-:W-:-:S04]  /*0760*/  IMAD.WIDE R20, R5, 0x4, R14 ;  /* 0x0000000405147825 */ /* 0x000fc800078e020e */
[----:B----4-:R-:W-:Y:S02]  /*0770*/  FFMA R28, R28, R2, R12 ;  /* 0x000000021c1c7223 */ /* 0x010fe4000000000c */
[----:B------:R0:W3:Y:S04]  /*0780*/  LDG.E.CONSTANT R12, desc[UR4][R20.64] ;  /* 0x00000004140c7981 */ /* 0x0000e8000c1e9900 */
[----:B------:R1:W-:Y:S01]  /*0790*/  STG.E desc[UR4][R18.64], R24 ;  /* 0x0000001812007986 */ /* 0x0003e2000c101904 */
[----:B0-----:R-:W-:-:S05]  /*07a0*/  IMAD.WIDE R20, R0, 0x4, R20 ;  /* 0x0000000400147825 */ /* 0x001fca00078e0214 */
[----:B------:R-:W4:Y:S01]  /*07b0*/  LDG.E.CONSTANT R26, desc[UR4][R20.64] ;  /* 0x00000004141a7981 */ /* 0x000f22000c1e9900 */
[----:B-1----:R-:W-:-:S04]  /*07c0*/  IMAD.WIDE R18, R0, 0x4, R18 ;  /* 0x0000000400127825 */ /* 0x002fc800078e0212 */
[----:B------:R-:W-:Y:S01]  /*07d0*/  FMUL R24, R28, R4 ;  /* 0x000000041c187220 */ /* 0x000fe20000400000 */
[----:B------:R0:W-:Y:S03]  /*07e0*/  STG.E desc[UR4][R18.64], R22 ;  /* 0x0000001612007986 */ /* 0x0001e6000c101904 */
[----:B-----5:R-:W-:Y:S01]  /*07f0*/  FFMA R24, R23, R2, R24 ;  /* 0x0000000217187223 */ /* 0x020fe20000000018 */
[----:B0-----:R-:W-:-:S04]  /*0800*/  IMAD.WIDE R18, R0, 0x4, R18 ;  /* 0x0000000400127825 */ /* 0x001fc800078e0212 */
[C---:B------:R-:W-:Y:S01]  /*0810*/  IMAD.WIDE R22, R0.reuse, 0x4, R20 ;  /* 0x0000000400167825 */ /* 0x040fe200078e0214 */
[----:B------:R0:W-:Y:S04]  /*0820*/  STG.E desc[UR4][R18.64], R28 ;  /* 0x0000001c12007986 */ /* 0x0001e8000c101904 */
[----:B0-----:R0:W5:Y:S02]  /*0830*/  LDG.E.CONSTANT R28, desc[UR4][R22.64] ;  /* 0x00000004161c7981 */ /* 0x001164000c1e9900 */
[----:B0-----:R-:W-:-:S06]  /*0840*/  IMAD.WIDE R22, R0, 0x4, R22 ;  /* 0x0000000400167825 */ /* 0x001fcc00078e0216 */
[----:B------:R0:W5:Y:S01]  /*0850*/  LDG.E.CONSTANT R23, desc[UR4][R22.64] ;  /* 0x0000000416177981 */ /* 0x000162000c1e9900 */
[----:B------:R-:W-:-:S04]  /*0860*/  FMUL R20, R24, R4 ;  /* 0x0000000418147220 */ /* 0x000fc80000400000 */
[----:B------:R-:W-:-:S04]  /*0870*/  FFMA R20, R9, R2, R20 ;  /* 0x0000000209147223 */ /* 0x000fc80000000014 */
[----:B------:R-:W-:-:S04]  /*0880*/  FMUL R9, R20, R4 ;  /* 0x0000000414097220 */ /* 0x000fc80000400000 */
[----:B------:R-:W-:-:S04]  /*0890*/  FFMA R25, R25, R2, R9 ;  /* 0x0000000219197223 */ /* 0x000fc80000000009 */
[----:B------:R-:W-:-:S04]  /*08a0*/  FMUL R9, R25, R4 ;  /* 0x0000000419097220 */ /* 0x000fc80000400000 */
[----:B------:R-:W-:Y:S01]  /*08b0*/  FFMA R3, R3, R2, R9 ;  /* 0x0000000203037223 */ /* 0x000fe20000000009 */
[----:B------:R-:W-:-:S04]  /*08c0*/  IMAD.WIDE R18, R0, 0x4, R18 ;  /* 0x0000000400127825 */ /* 0x000fc800078e0212 */
[----:B------:R-:W-:-:S04]  /*08d0*/  FMUL R21, R3, R4 ;  /* 0x0000000403157220 */ /* 0x000fc80000400000 */
[----:B------:R-:W-:Y:S01]  /*08e0*/  FFMA R21, R11, R2, R21 ;  /* 0x000000020b157223 */ /* 0x000fe20000000015 */
[----:B------:R1:W-:Y:S03]  /*08f0*/  STG.E desc[UR4][R18.64], R24 ;  /* 0x0000001812007986 */ /* 0x0003e6000c101904 */
[----:B-1----:R-:W-:-:S04]  /*0900*/  FMUL R18, R21, R4 ;  /* 0x0000000415127220 */ /* 0x002fc80000400000 */
[----:B------:R-:W-:-:S04]  /*0910*/  FFMA R27, R27, R2, R18 ;  /* 0x000000021b1b7223 */ /* 0x000fc80000000012 */
[----:B------:R-:W-:-:S04]  /*0920*/  FMUL R18, R27, R4 ;  /* 0x000000041b127220 */ /* 0x000fc80000400000 */
[----:B------:R-:W-:Y:S01]  /*0930*/  FFMA R13, R13, R2, R18 ;  /* 0x000000020d0d7223 */ /* 0x000fe20000000012 */
[----:B------:R-:W-:-:S04]  /*0940*/  IMAD.WIDE R8, R8, 0x4, R16 ;  /* 0x0000000408087825 */ /* 0x000fc800078e0210 */
[----:B------:R-:W-:Y:S01]  /*0950*/  FMUL R18, R13, R4 ;  /* 0x000000040d127220 */ /* 0x000fe20000400000 */
[----:B------:R1:W-:Y:S01]  /*0960*/  STG.E desc[UR4][R8.64], R20 ;  /* 0x0000001408007986 */ /* 0x0003e2000c101904 */
[----:B------:R-:W-:-:S04]  /*0970*/  IADD3 R6, PT, PT, R6, 0x10, RZ ;  /* 0x0000001006067810 */ /* 0x000fc80007ffe0ff */
[----:B------:R-:W-:Y:S01]  /*0980*/  ISETP.GE.AND P1, PT, R6, -0xc, PT ;  /* 0xfffffff40600780c */ /* 0x000fe20003f26270 */
[----:B--2---:R-:W-:Y:S01]  /*0990*/  FFMA R7, R7, R2, R18 ;  /* 0x0000000207077223 */ /* 0x004fe20000000012 */
[----:B------:R-:W-:-:S04]  /*09a0*/  IMAD.WIDE R18, R0, 0x4, R8 ;  /* 0x0000000400127825 */ /* 0x000fc800078e0208 */
[----:B------:R-:W-:-:S04]  /*09b0*/  FMUL R11, R7, R4 ;  /* 0x00000004070b7220 */ /* 0x000fc80000400000 */
[----:B------:R-:W-:Y:S01]  /*09c0*/  FFMA R24, R10, R2, R11 ;  /* 0x000000020a187223 */ /* 0x000fe2000000000b */
[----:B------:R-:W-:-:S04]  /*09d0*/  IMAD.WIDE R10, R0, 0x4, R18 ;  /* 0x00000004000a7825 */ /* 0x000fc800078e0212 */
[----:B0-----:R-:W-:Y:S01]  /*09e0*/  FMUL R22, R24, R4 ;  /* 0x0000000418167220 */ /* 0x001fe20000400000 */
[----:B------:R0:W-:Y:S01]  /*09f0*/  STG.E desc[UR4][R18.64], R25 ;  /* 0x0000001912007986 */ /* 0x0001e2000c101904 */
[----:B-1----:R-:W-:-:S03]  /*0a00*/  IMAD.WIDE R8, R0, 0x4, R10 ;  /* 0x0000000400087825 */ /* 0x002fc600078e020a */
[----:B------:R1:W-:Y:S01]  /*0a10*/  STG.E desc[UR4][R10.64], R3 ;  /* 0x000000030a007986 */ /* 0x0003e2000c101904 */
[----:B---3--:R-:W-:Y:S01]  /*0a20*/  FFMA R12, R12, R2, R22 ;  /* 0x000000020c0c7223 */ /* 0x008fe20000000016 */
[----:B0-----:R-:W-:Y:S02]  /*0a30*/  IMAD.WIDE R18, R29, 0x4, R16 ;  /* 0x000000041d127825 */ /* 0x001fe400078e0210 */
[----:B------:R0:W-:Y:S02]  /*0a40*/  STG.E desc[UR4][R8.64], R21 ;  /* 0x0000001508007986 */ /* 0x0001e4000c101904 */
[----:B------:R-:W-:Y:S01]  /*0a50*/  FMUL R29, R12, R4 ;  /* 0x000000040c1d7220 */ /* 0x000fe20000400000 */
[----:B-1----:R-:W-:Y:S01]  /*0a60*/  IMAD.WIDE R10, R0, 0x4, R18 ;  /* 0x00000004000a7825 */ /* 0x002fe200078e0212 */
[----:B------:R1:W-:Y:S03]  /*0a70*/  STG.E desc[UR4][R18.64], R27 ;  /* 0x0000001b12007986 */ /* 0x0003e6000c101904 */
[----:B0-----:R-:W-:-:S04]  /*0a80*/  IMAD.WIDE R8, R5, 0x4, R16 ;  /* 0x0000000405087825 */ /* 0x001fc800078e0210 */
[----:B----4-:R-:W-:-:S04]  /*0a90*/  FFMA R25, R26, R2, R29 ;  /* 0x000000021a197223 */ /* 0x010fc8000000001d */
[----:B------:R-:W-:Y:S01]  /*0aa0*/  FMUL R29, R25, R4 ;  /* 0x00000004191d7220 */ /* 0x000fe20000400000 */
[----:B-1----:R-:W-:-:S04]  /*0ab0*/  IMAD.WIDE R18, R0, 0x4, R8 ;  /* 0x0000000400127825 */ /* 0x002fc800078e0208 */
[C---:B------:R-:W-:Y:S01]  /*0ac0*/  IMAD.WIDE R26, R0.reuse, 0x4, R10 ;  /* 0x00000004001a7825 */ /* 0x040fe200078e020a */
[----:B------:R0:W-:Y:S04]  /*0ad0*/  STG.E desc[UR4][R10.64], R13 ;  /* 0x0000000d0a007986 */ /* 0x0001e8000c101904 */
[----:B------:R-:W-:Y:S01]  /*0ae0*/  STG.E desc[UR4][R26.64], R7 ;  /* 0x000000071a007986 */ /* 0x000fe2000c101904 */
[----:B0-----:R-:W-:-:S04]  /*0af0*/  IMAD.WIDE R10, R0, 0x4, R26 ;  /* 0x00000004000a7825 */ /* 0x001fc800078e021a */
[----:B-----5:R-:W-:Y:S01]  /*0b00*/  FFMA R20, R28, R2, R29 ;  /* 0x000000021c147223 */ /* 0x020fe2000000001d */
[----:B------:R-:W-:-:S04]  /*0b10*/  IMAD.WIDE R28, R0, 0x4, R18 ;  /* 0x00000004001c7825 */ /* 0x000fc800078e0212 */
[----:B------:R-:W-:Y:S01]  /*0b20*/  FMUL R22, R20, R4 ;  /* 0x0000000414167220 */ /* 0x000fe20000400000 */
[----:B------:R-:W-:Y:S04]  /*0b30*/  STG.E desc[UR4][R10.64], R24 ;  /* 0x000000180a007986 */ /* 0x000fe8000c101904 */
[----:B------:R-:W-:Y:S01]  /*0b40*/  STG.E desc[UR4][R8.64], R12 ;  /* 0x0000000c08007986 */ /* 0x000fe2000c101904 */
[----:B------:R-:W-:Y:S01]  /*0b50*/  FFMA R21, R23, R2, R22 ;  /* 0x0000000217157223 */ /* 0x000fe20000000016 */
[C---:B------:R-:W-:Y:S02]  /*0b60*/  IMAD.WIDE R22, R0.reuse, 0x4, R28 ;  /* 0x0000000400167825 */ /* 0x040fe400078e021c */
[----:B------:R-:W-:Y:S04]  /*0b70*/  STG.E desc[UR4][R18.64], R25 ;  /* 0x0000001912007986 */ /* 0x000fe8000c101904 */
[----:B------:R-:W-:Y:S04]  /*0b80*/  STG.E desc[UR4][R28.64], R20 ;  /* 0x000000141c007986 */ /* 0x000fe8000c101904 */
[----:B------:R0:W-:Y:S02]  /*0b90*/  STG.E desc[UR4][R22.64], R21 ;  /* 0x0000001516007986 */ /* 0x0001e4000c101904 */
[----:B0-----:R-:W-:Y:S01]  /*0ba0*/  LEA R22, R0, R5, 0x2 ;  /* 0x0000000500167211 */ /* 0x001fe200078e10ff */
[----:B------:R-:W-:Y:S06]  /*0bb0*/  @!P1 BRA `(.L_x_55) ;  /* 0xfffffff800649947 */ /* 0x000fec000383ffff */
.L_x_54:
[----:B------:R-:W-:-:S04]  /*0bc0*/  IADD3 R3, PT, PT, -R6, RZ, RZ ;  /* 0x000000ff06037210 */ /* 0x000fc80007ffe1ff */
[----:B------:R-:W-:-:S13]  /*0bd0*/  ISETP.GT.AND P1, PT, R3, 0x4, PT ;  /* 0x000000040300780c */ /* 0x000fda0003f24270 */
[----:B------:R-:W-:Y:S05]  /*0be0*/  @!P1 BRA `(.L_x_56) ;  /* 0x0000000000d09947 */ /* 0x000fea0003800000 */
[----:B-1----:R-:W-:-:S05]  /*0bf0*/  IMAD.WIDE R8, R22, 0x4, R14 ;  /* 0x0000000416087825 */ /* 0x002fca00078e020e */
[----:B------:R-:W2:Y:S01]  /*0c00*/  LDG.E.CONSTANT R23, desc[UR4][R8.64] ;  /* 0x0000000408177981 */ /* 0x000ea2000c1e9900 */
[----:B0-----:R-:W-:-:S05]  /*0c10*/  IMAD.WIDE R10, R0, 0x4, R8 ;  /* 0x00000004000a7825 */ /* 0x001fca00078e0208 */
[----:B------:R-:W3:Y:S01]  /*0c20*/  LDG.E.CONSTANT R28, desc[UR4][R10.64] ;  /* 0x000000040a1c7981 */ /* 0x000ee2000c1e9900 */
[----:B------:R-:W-:-:S05]  /*0c30*/  IMAD.WIDE R24, R0, 0x4, R10 ;  /* 0x0000000400187825 */ /* 0x000fca00078e020a */
[----:B------:R-:W4:Y:S01]  /*0c40*/  LDG.E.CONSTANT R12, desc[UR4][R24.64] ;  /* 0x00000004180c7981 */ /* 0x000f22000c1e9900 */
[C---:B------:R-:W-:Y:S01]  /*0c50*/  IMAD.WIDE R18, R0.reuse, 0x4, R24 ;  /* 0x0000000400127825 */ /* 0x040fe200078e0218 */
[----:B------:R-:W-:-:S04]  /*0c60*/  LEA R5, R0, R22, 0x2 ;  /* 0x0000001600057211 */ /* 0x000fc800078e10ff */
[----:B------:R0:W5:Y:S02]  /*0c70*/  LDG.E.CONSTANT R3, desc[UR4][R18.64] ;  /* 0x0000000412037981 */ /* 0x000164000c1e9900 */
[----:B0-----:R-:W-:-:S05]  /*0c80*/  IMAD.WIDE R18, R5, 0x4, R14 ;  /* 0x0000000405127825 */ /* 0x001fca00078e020e */
[----:B------:R-:W5:Y:S01]  /*0c90*/  LDG.E.CONSTANT R7, desc[UR4][R18.64] ;  /* 0x0000000412077981 */ /* 0x000f62000c1e9900 */
[----:B------:R-:W-:-:S05]  /*0ca0*/  IMAD.WIDE R26, R0, 0x4, R18 ;  /* 0x00000004001a7825 */ /* 0x000fca00078e0212 */
[----:B------:R0:W5:Y:S01]  /*0cb0*/  LDG.E.CONSTANT R29, desc[UR4][R26.64] ;  /* 0x000000041a1d7981 */ /* 0x000162000c1e9900 */
[----:B------:R-:W-:-:S05]  /*0cc0*/  IMAD.WIDE R8, R0, 0x4, R26 ;  /* 0x0000000400087825 */ /* 0x000fca00078e021a */
[----:B------:R1:W5:Y:S01]  /*0cd0*/  LDG.E.CONSTANT R13, desc[UR4][R8.64] ;  /* 0x00000004080d7981 */ /* 0x000362000c1e9900 */
[----:B------:R-:W-:-:S05]  /*0ce0*/  IMAD.WIDE R10, R0, 0x4, R8 ;  /* 0x00000004000a7825 */ /* 0x000fca00078e0208 */
[----:B------:R1:W5:Y:S01]  /*0cf0*/  LDG.E.CONSTANT R25, desc[UR4][R10.64] ;  /* 0x000000040a197981 */ /* 0x000362000c1e9900 */
[----:B------:R-:W-:Y:S01]  /*0d00*/  FMUL R24, R21, R4 ;  /* 0x0000000415187220 */ /* 0x000fe20000400000 */
[----:B------:R-:W-:Y:S02]  /*0d10*/  PLOP3.LUT P0, PT, PT, PT, PT, 0x8, 0x80 ;  /* 0x000000000080781c */ /* 0x000fe40003f0e170 */
[----:B------:R-:W-:Y:S01]  /*0d20*/  IADD3 R6, PT, PT, R6, 0x8, RZ ;  /* 0x0000000806067810 */ /* 0x000fe20007ffe0ff */
[----:B--2---:R-:W-:Y:S01]  /*0d30*/  FFMA R24, R23, R2, R24 ;  /* 0x0000000217187223 */ /* 0x004fe20000000018 */
[----:B------:R-:W-:-:S04]  /*0d40*/  IMAD.WIDE R22, R22, 0x4, R16 ;  /* 0x0000000416167825 */ /* 0x000fc800078e0210 */
[----:B------:R-:W-:Y:S01]  /*0d50*/  FMUL R21, R24, R4 ;  /* 0x0000000418157220 */ /* 0x000fe20000400000 */
[----:B------:R2:W-:Y:S01]  /*0d60*/  STG.E desc[UR4][R22.64], R24 ;  /* 0x0000001816007986 */ /* 0x0005e2000c101904 */
[----:B0-----:R-:W-:-:S04]  /*0d70*/  IMAD.WIDE R26, R0, 0x4, R22 ;  /* 0x00000004001a7825 */ /* 0x001fc800078e0216 */
[----:B---3--:R-:W-:-:S04]  /*0d80*/  FFMA R28, R28, R2, R21 ;  /* 0x000000021c1c7223 */ /* 0x008fc80000000015 */
[----:B------:R-:W-:Y:S01]  /*0d90*/  FMUL R19, R28, R4 ;  /* 0x000000041c137220 */ /* 0x000fe20000400000 */
[----:B------:R-:W-:Y:S03]  /*0da0*/  STG.E desc[UR4][R26.64], R28 ;  /* 0x0000001c1a007986 */ /* 0x000fe6000c101904 */
[----:B----4-:R-:W-:Y:S01]  /*0db0*/  FFMA R19, R12, R2, R19 ;  /* 0x000000020c137223 */ /* 0x010fe20000000013 */
[----:B--2---:R-:W-:-:S04]  /*0dc0*/  IMAD.WIDE R22, R0, 0x4, R26 ;  /* 0x0000000400167825 */ /* 0x004fc800078e021a */
[----:B------:R-:W-:Y:S01]  /*0dd0*/  FMUL R12, R19, R4 ;  /* 0x00000004130c7220 */ /* 0x000fe20000400000 */
[----:B------:R0:W-:Y:S03]  /*0de0*/  STG.E desc[UR4][R22.64], R19 ;  /* 0x0000001316007986 */ /* 0x0001e6000c101904 */
[----:B-----5:R-:W-:-:S04]  /*0df0*/  FFMA R3, R3, R2, R12 ;  /* 0x0000000203037223 */ /* 0x020fc8000000000c */
[----:B-1----:R-:W-:-:S04]  /*0e00*/  FMUL R8, R3, R4 ;  /* 0x0000000403087220 */ /* 0x002fc80000400000 */
[----:B------:R-:W-:Y:S01]  /*0e10*/  FFMA R7, R7, R2, R8 ;  /* 0x0000000207077223 */ /* 0x000fe20000000008 */
[----:B------:R-:W-:-:S04]  /*0e20*/  IMAD.WIDE R8, R5, 0x4, R16 ;  /* 0x0000000405087825 */ /* 0x000fc800078e0210 */
[----:B------:R-:W-:Y:S01]  /*0e30*/  FMUL R10, R7, R4 ;  /* 0x00000004070a7220 */ /* 0x000fe20000400000 */
[C---:B0-----:R-:W-:Y:S01]  /*0e40*/  IMAD.WIDE R18, R0.reuse, 0x4, R22 ;  /* 0x0000000400127825 */ /* 0x041fe200078e0216 */
[----:B------:R-:W-:-:S03]  /*0e50*/  LEA R22, R0, R5, 0x2 ;  /* 0x0000000500167211 */ /* 0x000fc600078e10ff */
[----:B------:R-:W-:Y:S01]  /*0e60*/  FFMA R29, R29, R2, R10 ;  /* 0x000000021d1d7223 */ /* 0x000fe2000000000a */
[C---:B------:R-:W-:Y:S01]  /*0e70*/  IMAD.WIDE R10, R0.reuse, 0x4, R8 ;  /* 0x00000004000a7825 */ /* 0x040fe200078e0208 */
[----:B------:R2:W-:Y:S03]  /*0e80*/  STG.E desc[UR4][R18.64], R3 ;  /* 0x0000000312007986 */ /* 0x0005e6000c101904 */
[----:B------:R-:W-:Y:S01]  /*0e90*/  FMUL R20, R29, R4 ;  /* 0x000000041d147220 */ /* 0x000fe20000400000 */
[----:B------:R2:W-:Y:S03]  /*0ea0*/  STG.E desc[UR4][R8.64], R7 ;  /* 0x0000000708007986 */ /* 0x0005e6000c101904 */
[----:B------:R-:W-:Y:S01]  /*0eb0*/  FFMA R20, R13, R2, R20 ;  /* 0x000000020d147223 */ /* 0x000fe20000000014 */
[----:B------:R-:W-:Y:S01]  /*0ec0*/  IMAD.WIDE R12, R0, 0x4, R10 ;  /* 0x00000004000c7825 */ /* 0x000fe200078e020a */
[----:B------:R2:W-:Y:S03]  /*0ed0*/  STG.E desc[UR4][R10.64], R29 ;  /* 0x0000001d0a007986 */ /* 0x0005e6000c101904 */
[----:B------:R-:W-:Y:S01]  /*0ee0*/  FMUL R21, R20, R4 ;  /* 0x0000000414157220 */ /* 0x000fe20000400000 */
[----:B------:R2:W-:Y:S03]  /*0ef0*/  STG.E desc[UR4][R12.64], R20 ;  /* 0x000000140c007986 */ /* 0x0005e6000c101904 */
[----:B------:R-:W-:Y:S01]  /*0f00*/  FFMA R21, R25, R2, R21 ;  /* 0x0000000219157223 */ /* 0x000fe20000000015 */
[----:B------:R-:W-:-:S05]  /*0f10*/  IMAD.WIDE R24, R0, 0x4, R12 ;  /* 0x0000000400187825 */ /* 0x000fca00078e020c */
[----:B------:R2:W-:Y:S02]  /*0f20*/  STG.E desc[UR4][R24.64], R21 ;  /* 0x0000001518007986 */ /* 0x0005e4000c101904 */
.L_x_56:
[----:B------:R-:W-:-:S13]  /*0f30*/  ISETP.NE.OR P0, PT, R6, RZ, P0 ;  /* 0x000000ff0600720c */ /* 0x000fda0000705670 */
[----:B------:R-:W-:Y:S05]  /*0f40*/  @!P0 EXIT ;  /* 0x000000000000894d */ /* 0x000fea0003800000 */
.L_x_53:
[----:B0-2---:R-:W-:-:S05]  /*0f50*/  IMAD.WIDE R10, R22, 0x4, R14 ;  /* 0x00000004160a7825 */ /* 0x005fca00078e020e */
[----:B------:R-:W2:Y:S01]  /*0f60*/  LDG.E.CONSTANT R3, desc[UR4][R10.64] ;  /* 0x000000040a037981 */ /* 0x000ea2000c1e9900 */
[----:B------:R-:W-:-:S05]  /*0f70*/  IMAD.WIDE R12, R0, 0x4, R10 ;  /* 0x00000004000c7825 */ /* 0x000fca00078e020a */
[----:B------:R-:W3:Y:S01]  /*0f80*/  LDG.E.CONSTANT R5, desc[UR4][R12.64] ;  /* 0x000000040c057981 */ /* 0x000ee2000c1e9900 */
[----:B------:R-:W-:-:S05]  /*0f90*/  IMAD.WIDE R18, R0, 0x4, R12 ;  /* 0x0000000400127825 */ /* 0x000fca00078e020c */
[----:B------:R-:W4:Y:S01]  /*0fa0*/  LDG.E.CONSTANT R7, desc[UR4][R18.64] ;  /* 0x0000000412077981 */ /* 0x000f22000c1e9900 */
[----:B------:R-:W-:-:S06]  /*0fb0*/  IMAD.WIDE R24, R0, 0x4, R18 ;  /* 0x0000000400187825 */ /* 0x000fcc00078e0212 */
[----:B------:R-:W5:Y:S01]  /*0fc0*/  LDG.E.CONSTANT R25, desc[UR4][R24.64] ;  /* 0x0000000418197981 */ /* 0x000f62000c1e9900 */
[----:B-1----:R-:W-:Y:S01]  /*0fd0*/  FMUL R8, R21, R4 ;  /* 0x0000000415087220 */ /* 0x002fe20000400000 */
[----:B------:R-:W-:-:S04]  /*0fe0*/  IADD3 R6, PT, PT, R6, 0x4, RZ ;  /* 0x0000000406067810 */ /* 0x000fc80007ffe0ff */
[----:B------:R-:W-:Y:S01]  /*0ff0*/  ISETP.NE.AND P0, PT, R6, RZ, PT ;  /* 0x000000ff0600720c */ /* 0x000fe20003f05270 */
[----:B--2---:R-:W-:Y:S01]  /*1000*/  FFMA R3, R3, R2, R8 ;  /* 0x0000000203037223 */ /* 0x004fe20000000008 */
[----:B------:R-:W-:Y:S01]  /*1010*/  IMAD.WIDE R8, R22, 0x4, R16 ;  /* 0x0000000416087825 */ /* 0x000fe200078e0210 */
[----:B------:R-:W-:-:S03]  /*1020*/  LEA R22, R0, R22, 0x2 ;  /* 0x0000001600167211 */ /* 0x000fc600078e10ff */
[----:B------:R-:W-:Y:S01]  /*1030*/  FMUL R20, R3, R4 ;  /* 0x0000000403147220 */ /* 0x000fe20000400000 */
[----:B------:R0:W-:Y:S01]  /*1040*/  STG.E desc[UR4][R8.64], R3 ;  /* 0x0000000308007986 */ /* 0x0001e2000c101904 */
[----:B------:R-:W-:-:S04]  /*1050*/  IMAD.WIDE R10, R0, 0x4, R8 ;  /* 0x00000004000a7825 */ /* 0x000fc800078e0208 */
[----:B---3--:R-:W-:-:S04]  /*1060*/  FFMA R5, R5, R2, R20 ;  /* 0x0000000205057223 */ /* 0x008fc80000000014 */
[----:B------:R-:W-:Y:S01]  /*1070*/  FMUL R12, R5, R4 ;  /* 0x00000004050c7220 */ /* 0x000fe20000400000 */
[----:B------:R0:W-:Y:S03]  /*1080*/  STG.E desc[UR4][R10.64], R5 ;  /* 0x000000050a007986 */ /* 0x0001e6000c101904 */
[----:B----4-:R-:W-:Y:S01]  /*1090*/  FFMA R7, R7, R2, R12 ;  /* 0x0000000207077223 */ /* 0x010fe2000000000c */
[----:B------:R-:W-:-:S04]  /*10a0*/  IMAD.WIDE R12, R0, 0x4, R10 ;  /* 0x00000004000c7825 */ /* 0x000fc800078e020a */
[----:B------:R-:W-:Y:S01]  /*10b0*/  FMUL R20, R7, R4 ;  /* 0x0000000407147220 */ /* 0x000fe20000400000 */
[----:B------:R0:W-:Y:S01]  /*10c0*/  STG.E desc[UR4][R12.64], R7 ;  /* 0x000000070c007986 */ /* 0x0001e2000c101904 */
[----:B------:R-:W-:-:S04]  /*10d0*/  IMAD.WIDE R18, R0, 0x4, R12 ;  /* 0x0000000400127825 */ /* 0x000fc800078e020c */
[----:B-----5:R-:W-:-:S05]  /*10e0*/  FFMA R21, R25, R2, R20 ;  /* 0x0000000219157223 */ /* 0x020fca0000000014 */
[----:B------:R0:W-:Y:S01]  /*10f0*/  STG.E desc[UR4][R18.64], R21 ;  /* 0x0000001512007986 */ /* 0x0001e2000c101904 */
[----:B------:R-:W-:Y:S05]  /*1100*/  @P0 BRA `(.L_x_53) ;  /* 0xfffffffc00900947 */ /* 0x000fea000383ffff */
[----:B------:R-:W-:Y:S05]  /*1110*/  EXIT ;  /* 0x000000000000794d */ /* 0x000fea0003800000 */
.L_x_57:
        /* <DEDUP_REMOVED lines=14> */
.L_x_69:


//--------------------- .text.mwdx_batch_f32      --------------------------
	.section	.text.mwdx_batch_f32,"ax",@progbits
	.align	128
        .global         mwdx_batch_f32
        .type           mwdx_batch_f32,@function
        .size           mwdx_batch_f32,(.L_x_70 - mwdx_batch_f32)
        .other          mwdx_batch_f32,@"STO_CUDA_ENTRY STV_DEFAULT"
mwdx_batch_f32:
.text.mwdx_batch_f32:
[----:B------:R-:W-:Y:S01]  /*0000*/  LDC R1, c[0x0][0x37c] ;  /* 0x0000df00ff017b82 */ /* 0x000fe20000000800 */
[----:B------:R-:W0:Y:S07]  /*0010*/  S2R R4, SR_CTAID.Y ;  /* 0x0000000000047919 */ /* 0x000e2e0000002600 */
[----:B------:R-:W1:Y:S01]  /*0020*/  LDC R5, c[0x0][0x390] ;  /* 0x0000e400ff057b82 */ /* 0x000e620000000800 */
[----:B------:R-:W0:Y:S02]  /*0030*/  LDCU UR4, c[0x0][0x398] ;  /* 0x00007300ff0477ac */ /* 0x000e240008000800 */
[----:B0-----:R-:W-:-:S04]  /*0040*/  ISETP.GE.AND P0, PT, R4, UR4, PT ;  /* 0x0000000404007c0c */ /* 0x001fc8000bf06270 */
[----:B-1----:R-:W-:-:S13]  /*0050*/  ISETP.LT.OR P0, PT, R5, 0x1, P0 ;  /* 0x000000010500780c */ /* 0x002fda0000701670 */
[----:B------:R-:W-:Y:S05]  /*0060*/  @P0 EXIT ;  /* 0x000000000000094d */ /* 0x000fea0003800000 */
[----:B------:R-:W0:Y:S01]  /*0070*/  LDC.64 R2, c[0x0][0x388] ;  /* 0x0000e200ff027b82 */ /* 0x000e220000000a00 */
[----:B------:R-:W1:Y:S07]  /*0080*/  LDCU.64 UR6, c[0x0][0x358] ;  /* 0x00006b00ff0677ac */ /* 0x000e6e0008000a00 */
[----:B------:R-:W2:Y:S01]  /*0090*/  LDC R6, c[0x0][0x394] ;  /* 0x0000e500ff067b82 */ /* 0x000ea20000000800 */
[----:B0-----:R-:W-:-:S05]  /*00a0*/  IMAD.WIDE.U32 R2, R4, 0x4, R2 ;  /* 0x0000000404027825 */ /* 0x001fca00078e0002 */
[----:B-1----:R0:W5:Y:S01]  /*00b0*/  LDG.E.CONSTANT R0, desc[UR6][R2.64] ;  /* 0x0000000602007981 */ /* 0x002162000c1e9900 */
[----:B--2---:R-:W-:-:S13]  /*00c0*/  ISETP.GE.U32.AND P0, PT, R6, R5, PT ;  /* 0x000000050600720c */ /* 0x004fda0003f06070 */
[----:B0-----:R-:W-:Y:S05]  /*00d0*/  @!P0 BRA `(.L_x_58) ;  /* 0x0000000000348947 */ /* 0x001fea0003800000 */
[----:B-----5:R-:W0:Y:S02]  /*00e0*/  S2R R0, SR_TID.X ;  /* 0x0000000000007919 */ /* 0x020e240000002100 */
[----:B0-----:R-:W-:-:S13]  /*00f0*/  ISETP.GE.U32.AND P0, PT, R0, R5, PT ;  /* 0x000000050000720c */ /* 0x001fda0003f06070 */
[----:B------:R-:W-:Y:S05]  /*0100*/  @P0 EXIT ;  /* 0x000000000000094d */ /* 0x000fea0003800000 */
[----:B------:R-:W0:Y:S01]  /*0110*/  LDC.64 R6, c[0x0][0x3a0] ;  /* 0x0000e800ff067b82 */ /* 0x000e220000000a00 */
[----:B------:R-:W-:Y:S01]  /*0120*/  MOV R9, 0x7fffffff ;  /* 0x7fffffff00097802 */ /* 0x000fe20000000f00 */
[----:B------:R-:W1:Y:S06]  /*0130*/  LDCU UR4, c[0x0][0x360] ;  /* 0x00006c00ff0477ac */ /* 0x000e6c0008000800 */
.L_x_59:
[----:B--2---:R-:W-:Y:S02]  /*0140*/  IMAD R3, R4, R5, R0 ;  /* 0x0000000504037224 */ /* 0x004fe400078e0200 */
[----:B-1----:R-:W-:Y:S02]  /*0150*/  VIADD R0, R0, UR4 ;  /* 0x0000000400007c36 */ /* 0x002fe40008000000 */
[----:B0-----:R-:W-:-:S03]  /*0160*/  IMAD.WIDE R2, R3, 0x4, R6 ;  /* 0x0000000403027825 */ /* 0x001fc600078e0206 */
[----:B------:R-:W-:Y:S02]  /*0170*/  ISETP.GE.AND P0, PT, R0, R5, PT ;  /* 0x000000050000720c */ /* 0x000fe40003f06270 */
[----:B------:R2:W-:Y:S11]  /*0180*/  STG.E desc[UR6][R2.64], R9 ;  /* 0x0000000902007986 */ /* 0x0005f6000c101906 */
[----:B------:R-:W-:Y:S05]  /*0190*/  @!P0 BRA `(.L_x_59) ;  /* 0xfffffffc00e88947 */ /* 0x000fea000383ffff */
[----:B------:R-:W-:Y:S05]  /*01a0*/  EXIT ;  /* 0x000000000000794d */ /* 0x000fea0003800000 */
.L_x_58:
        /* <DEDUP_REMOVED lines=8> */
.L_x_62:
[--C-:B--2---:R-:W-:Y:S02]  /*0230*/  IMAD R3, R4, R5, R7.reuse ;  /* 0x0000000504037224 */ /* 0x104fe400078e0207 */
[----:B0-----:R-:W-:Y:S02]  /*0240*/  IMAD.IADD R7, R10, 0x1, R7 ;  /* 0x000000010a077824 */ /* 0x001fe400078e0207 */
[----:B-1----:R-:W-:-:S03]  /*0250*/  IMAD.WIDE R2, R3, 0x4, R8 ;  /* 0x0000000403027825 */ /* 0x002fc600078e0208 */
[----:B------:R-:W-:Y:S02]  /*0260*/  ISETP.GE.AND P1, PT, R7, R6, PT ;  /* 0x000000060700720c */ /* 0x000fe40003f26270 */
[----:B------:R2:W-:Y:S11]  /*0270*/  STG.E desc[UR6][R2.64], R11 ;  /* 0x0000000b02007986 */ /* 0x0005f6000c101906 */
[----:B------:R-:W-:Y:S05]  /*0280*/  @!P1 BRA `(.L_x_62) ;  /* 0xfffffffc00e89947 */ /* 0x000fea000383ffff */
.L_x_61:
[----:B------:R-:W-:Y:S05]  /*0290*/  BSYNC.RECONVERGENT B0 ;  /* 0x0000000000007941 */ /* 0x000fea0003800200 */
.L_x_60:
[----:B------:R-:W-:Y:S05]  /*02a0*/  @P0 EXIT ;  /* 0x000000000000094d */ /* 0x000fea0003800000 */
[----:B--2---:R-:W0:Y:S01]  /*02b0*/  LDC.64 R2, c[0x0][0x380] ;  /* 0x0000e000ff027b82 */ /* 0x004e220000000a00 */
[----:B------:R-:W-:Y:S01]  /*02c0*/  UMOV UR4, 0x0 ;  /* 0x0000000000047882 */ /* 0x000fe20000000000 */
[----:B------:R-:W-:-:S06]  /*02d0*/  UMOV UR5, 0x14f00000 ;  /* 0x14f0000000057882 */ /* 0x000fcc0000000000 */
[----:B------:R-:W1:Y:S01]  /*02e0*/  LDC.64 R8, c[0x0][0x3a0] ;  /* 0x0000e800ff087b82 */ /* 0x000e620000000a00 */
[----:B0-----:R-:W-:-:S06]  /*02f0*/  IMAD.WIDE.U32 R2, R6, 0x4, R2 ;  /* 0x0000000406027825 */ /* 0x001fcc00078e0002 */
[----:B------:R-:W2:Y:S01]  /*0300*/  LDG.E R2, desc[UR4][R2.64] ;  /* 0x0000000402027981 */ /* 0x000ea2000c1e1900 */
[----:B------:R-:W-:Y:S01]  /*0310*/  IADD3 R12, PT, PT, R6, 0x1, RZ ;  /* 0x00000001060c7810 */ /* 0x000fe20007ffe0ff */
[----:B------:R-:W-:-:S03]  /*0320*/  IMAD R7, R4, R5, R6 ;  /* 0x0000000504077224 */ /* 0x000fc600078e0206 */
[----:B------:R-:W-:Y:S01]  /*0330*/  ISETP.GE.U32.AND P0, PT, R12, R5, PT ;  /* 0x000000050c00720c */ /* 0x000fe20003f06070 */
[----:B-1----:R-:W-:-:S05]  /*0340*/  IMAD.WIDE.U32 R8, R7, 0x4, R8 ;  /* 0x0000000407087825 */ /* 0x002fca00078e0008 */
[----:B--2---:R0:W-:Y:S07]  /*0350*/  STG.E desc[UR6][R8.64], R2 ;  /* 0x0000000208007986 */ /* 0x0041ee000c101906 */
[----:B------:R-:W-:Y:S05]  /*0360*/  @P0 EXIT ;  /* 0x000000000000094d */ /* 0x000fea0003800000 */
[----:B0-----:R-:W-:Y:S01]  /*0370*/  LOP3.LUT R8, RZ, R6, RZ, 0x33, !PT ;  /* 0x00000006ff087212 */ /* 0x001fe200078e33ff */
[----:B------:R-:W0:Y:S01]  /*0380*/  LDCU UR8, c[0x0][0x394] ;  /* 0x00007280ff0877ac */ /* 0x000e220008000800 */
[----:B-----5:R-:W-:-:S03]  /*0390*/  FADD R3, -R0, 1 ;  /* 0x3f80000000037421 */ /* 0x020fc60000000100 */
[----:B------:R-:W-:-:S05]  /*03a0*/  IMAD.IADD R8, R8, 0x1, R5 ;  /* 0x0000000108087824 */ /* 0x000fca00078e0205 */
[----:B------:R-:W-:Y:S02]  /*03b0*/  LOP3.LUT P0, R13, R8, 0x3, RZ, 0xc0, !PT ;  /* 0x00000003080d7812 */ /* 0x000fe4000780c0ff */
[----:B0-----:R-:W-:-:S11]  /*03c0*/  MOV R17, UR8 ;  /* 0x0000000800117c02 */ /* 0x001fd60008000f00 */
[----:B------:R-:W-:Y:S05]  /*03d0*/  @!P0 BRA `(.L_x_63) ;  /* 0x0000000000808947 */ /* 0x000fea0003800000 */
[----:B------:R-:W0:Y:S01]  /*03e0*/  LDC R5, c[0x0][0x390] ;  /* 0x0000e400ff057b82 */ /* 0x000e220000000800 */
[----:B------:R-:W1:Y:S01]  /*03f0*/  LDCU.64 UR4, c[0x0][0x380] ;  /* 0x00007000ff0477ac */ /* 0x000e620008000a00 */
[----:B------:R-:W-:Y:S01]  /*0400*/  VIADD R18, R6, 0x41 ;  /* 0x0000004106127836 */ /* 0x000fe20000000000 */
[----:B------:R-:W-:Y:S01]  /*0410*/  IADD3 R19, PT, PT, R7, 0x1, RZ ;  /* 0x0000000107137810 */ /* 0x000fe20007ffe0ff */
[----:B------:R-:W-:Y:S01]  /*0420*/  IMAD.MOV R13, RZ, RZ, -R13 ;  /* 0x000000ffff0d7224 */ /* 0x000fe200078e0a0d */
[----:B------:R-:W-:-:S03]  /*0430*/  MOV R21, UR8 ;  /* 0x0000000800157c02 */ /* 0x000fc60008000f00 */
[----:B------:R-:W2:Y:S08]  /*0440*/  LDC.64 R8, c[0x0][0x3a0] ;  /* 0x0000e800ff087b82 */ /* 0x000eb00000000a00 */
[----:B------:R-:W3:Y:S01]  /*0450*/  LDC.64 R10, c[0x0][0x380] ;  /* 0x0000e000ff0a7b82 */ /* 0x000ee20000000a00 */
[----:B-1----:R-:W-:-:S04]  /*0460*/  UIADD3 UR4, UP0, UPT, UR4, 0x104, URZ ;  /* 0x0000010404047890 */ /* 0x002fc8000ff1e0ff */
[----:B------:R-:W-:-:S12]  /*0470*/  UIADD3.X UR5, UPT, UPT, URZ, UR5, URZ, UP0, !UPT ;  /* 0x00000005ff057290 */ /* 0x000fd800087fe4ff */
.L_x_64:
[----:B0-----:R-:W-:Y:S01]  /*0480*/  ISETP.GE.AND P0, PT, R18, R5, PT ;  /* 0x000000051200720c */ /* 0x001fe20003f06270 */
[----:B-1----:R-:W-:Y:S01]  /*0490*/  IMAD.U32 R14, RZ, RZ, UR4 ;  /* 0x00000004ff0e7e24 */ /* 0x002fe2000f8e00ff */
[----:B------:R-:W-:Y:S01]  /*04a0*/  MOV R15, UR5 ;  /* 0x00000005000f7c02 */ /* 0x000fe20008000f00 */
[----:B---3--:R-:W-:Y:S01]  /*04b0*/  IMAD.WIDE R6, R12, 0x4, R10 ;  /* 0x000000040c067825 */ /* 0x008fe200078e020a */
[----:B------:R-:W-:Y:S01]  /*04c0*/  UMOV UR8, 0x0 ;  /* 0x0000000000087882 */ /* 0x000fe20000000000 */
[----:B------:R-:W-:Y:S02]  /*04d0*/  UMOV UR9, 0x14f00000 ;  /* 0x14f0000000097882 */ /* 0x000fe40000000000 */
[----:B------:R-:W-:-:S06]  /*04e0*/  IMAD.WIDE R16, R21, 0x4, R14 ;  /* 0x0000000415107825 */ /* 0x000fcc00078e020e */
[----:B------:R1:W-:Y:S04]  /*04f0*/  @!P0 CCTL.E.PF2 [R16] ;  /* 0x000000001000898f */ /* 0x0003e80000800100 */
[----:B------:R-:W3:Y:S01]  /*0500*/  LDG.E R7, desc[UR8][R6.64] ;  /* 0x0000000806077981 */ /* 0x000ee2000c1e1900 */
[----:B------:R-:W-:Y:S01]  /*0510*/  FMUL R23, R2, R3 ;  /* 0x0000000302177220 */ /* 0x000fe20000400000 */
[C---:B--2---:R-:W-:Y:S01]  /*0520*/  IMAD.WIDE R14, R19.reuse, 0x4, R8 ;  /* 0x00000004130e7825 */ /* 0x044fe200078e0208 */
[----:B------:R-:W-:Y:S02]  /*0530*/  IADD3 R12, PT, PT, R12, 0x1, RZ ;  /* 0x000000010c0c7810 */ /* 0x000fe40007ffe0ff */
[----:B------:R-:W-:Y:S01]  /*0540*/  IADD3 R19, PT, PT, R19, 0x1, RZ ;  /* 0x0000000113137810 */ /* 0x000fe20007ffe0ff */
[----:B------:R-:W-:Y:S01]  /*0550*/  VIADD R13, R13, 0x1 ;  /* 0x000000010d0d7836 */ /* 0x000fe20000000000 */
[----:B------:R-:W-:Y:S01]  /*0560*/  IADD3 R21, PT, PT, R21, 0x1, RZ ;  /* 0x0000000115157810 */ /* 0x000fe20007ffe0ff */
[----:B------:R-:W-:-:S03]  /*0570*/  VIADD R18, R18, 0x1 ;  /* 0x0000000112127836 */ /* 0x000fc60000000000 */
[----:B------:R-:W-:Y:S01]  /*0580*/  ISETP.NE.AND P0, PT, R13, RZ, PT ;  /* 0x000000ff0d00720c */ /* 0x000fe20003f05270 */
[----:B---3--:R-:W-:-:S05]  /*0590*/  FFMA R2, R0, R7, R23 ;  /* 0x0000000700027223 */ /* 0x008fca0000000017 */
[----:B------:R1:W-:Y:S07]  /*05a0*/  STG.E desc[UR6][R14.64], R2 ;  /* 0x000000020e007986 */ /* 0x0003ee000c101906 */
[----:B------:R-:W-:Y:S05]  /*05b0*/  @P0 BRA `(.L_x_64) ;  /* 0xfffffffc00b00947 */ /* 0x000fea000383ffff */
[C---:B-1----:R-:W-:Y:S01]  /*05c0*/  IADD3 R17, PT, PT, R18.reuse, -0x41, RZ ;  /* 0xffffffbf12117810 */ /* 0x042fe20007ffe0ff */
[----:B------:R-:W-:-:S07]  /*05d0*/  VIADD R12, R18, 0xffffffc0 ;  /* 0xffffffc0120c7836 */ /* 0x000fce0000000000 */
.L_x_63:
[----:B------:R-:W0:Y:S02]  /*05e0*/  LDC R6, c[0x0][0x394] ;  /* 0x0000e500ff067b82 */ /* 0x000e240000000800 */
[----:B0-----:R-:W-:-:S04]  /*05f0*/  IADD3 R6, PT, PT, R5, -0x2, -R6 ;  /* 0xfffffffe05067810 */ /* 0x001fc80007ffe806 */
[----:B------:R-:W-:-:S13]  /*0600*/  ISETP.GE.U32.AND P0, PT, R6, 0x3, PT ;  /* 0x000000030600780c */ /* 0x000fda0003f06070 */
[----:B------:R-:W-:Y:S05]  /*0610*/  @!P0 EXIT ;  /* 0x000000000000894d */ /* 0x000fea0003800000 */
[----:B------:R-:W0:Y:S01]  /*0620*/  LDC R13, c[0x0][0x390] ;  /* 0x0000e400ff0d7b82 */ /* 0x000e220000000800 */
[-C--:B------:R-:W-:Y:S01]  /*0630*/  IMAD R15, R4, R5.reuse, R12 ;  /* 0x00000005040f7224 */ /* 0x080fe200078e020c */
[C---:B------:R-:W-:Y:S02]  /*0640*/  IADD3 R14, PT, PT, R12.reuse, -R5, RZ ;  /* 0x800000050c0e7210 */ /* 0x040fe40007ffe0ff */
[----:B------:R-:W-:-:S04]  /*0650*/  IADD3 R12, PT, PT, R12, 0x41, RZ ;  /* 0x000000410c0c7810 */ /* 0x000fc80007ffe0ff */
[----:B------:R-:W1:Y:S08]  /*0660*/  LDC.64 R6, c[0x0][0x3a0] ;  /* 0x0000e800ff067b82 */ /* 0x000e700000000a00 */
[----:B------:R-:W2:Y:S02]  /*0670*/  LDC.64 R8, c[0x0][0x380] ;  /* 0x0000e000ff087b82 */ /* 0x000ea40000000a00 */
.L_x_65:
[----:B---3--:R-:W-:Y:S01]  /*0680*/  VIADD R4, R17, 0x41 ;  /* 0x0000004111047836 */ /* 0x008fe20000000000 */
[----:B------:R-:W-:Y:S01]  /*0690*/  IADD3 R5, PT, PT, R12, -0x41, RZ ;  /* 0xffffffbf0c057810 */ /* 0x000fe20007ffe0ff */
[----:B------:R-:W-:Y:S01]  /*06a0*/  UMOV UR4, 0x0 ;  /* 0x0000000000047882 */ /* 0x000fe20000000000 */
[----:B------:R-:W-:Y:S02]  /*06b0*/  UMOV UR5, 0x14f00000 ;  /* 0x14f0000000057882 */ /* 0x000fe40000000000 */
[----:B0-----:R-:W-:Y:S01]  /*06c0*/  ISETP.GE.AND P0, PT, R4, R13, PT ;  /* 0x0000000d0400720c */ /* 0x001fe20003f06270 */
[----:B--2---:R-:W-:-:S12]  /*06d0*/  IMAD.WIDE R4, R5, 0x4, R8 ;  /* 0x0000000405047825 */ /* 0x004fd800078e0208 */
[----:B------:R-:W-:-:S05]  /*06e0*/  @!P0 IMAD.WIDE R16, R17, 0x4, R8 ;  /* 0x0000000411108825 */ /* 0x000fca00078e0208 */
[----:B------:R0:W-:Y:S04]  /*06f0*/  @!P0 CCTL.E.PF2 [R16+0x104] ;  /* 0x000001041000898f */ /* 0x0001e80000800100 */
[----:B------:R-:W2:Y:S01]  /*0700*/  LDG.E R19, desc[UR4][R4.64] ;  /* 0x0000000404137981 */ /* 0x000ea2000c1e1900 */
[----:B------:R-:W-:Y:S01]  /*0710*/  ISETP.GE.AND P0, PT, R12, R13, PT ;  /* 0x0000000d0c00720c */ /* 0x000fe20003f06270 */
[----:B------:R-:W-:Y:S01]  /*0720*/  FMUL R21, R2, R3 ;  /* 0x0000000302157220 */ /* 0x000fe20000400000 */
[----:B-1----:R-:W-:Y:S01]  /*0730*/  IMAD.WIDE R10, R15, 0x4, R6 ;  /* 0x000000040f0a7825 */ /* 0x002fe200078e0206 */
[----:B------:R-:W-:-:S03]  /*0740*/  IADD3 R2, PT, PT, R12, 0x1, RZ ;  /* 0x000000010c027810 */ /* 0x000fc60007ffe0ff */
[----:B--2---:R-:W-:-:S05]  /*0750*/  FFMA R18, R0, R19, R21 ;  /* 0x0000001300127223 */ /* 0x004fca0000000015 */
[----:B------:R1:W-:Y:S04]  /*0760*/  STG.E desc[UR6][R10.64], R18 ;  /* 0x000000120a007986 */ /* 0x0003e8000c101906 */
[----:B------:R3:W-:Y:S04]  /*0770*/  @!P0 CCTL.E.PF2 [R4+0x104] ;  /* 0x000001040400898f */ /* 0x0007e80000800100 */
[----:B------:R-:W2:Y:S01]  /*0780*/  LDG.E R19, desc[UR4][R4.64+0x4] ;  /* 0x0000040404137981 */ /* 0x000ea2000c1e1900 */
[----:B------:R-:W-:Y:S01]  /*0790*/  ISETP.GE.AND P0, PT, R2, R13, PT ;  /* 0x0000000d0200720c */ /* 0x000fe20003f06270 */
[----:B------:R-:W-:Y:S01]  /*07a0*/  FMUL R21, R18, R3 ;  /* 0x0000000312157220 */ /* 0x000fe20000400000 */
[----:B------:R-:W-:-:S03]  /*07b0*/  VIADD R2, R12, 0x2 ;  /* 0x000000020c027836 */ /* 0x000fc60000000000 */
[----:B--2---:R-:W-:-:S05]  /*07c0*/  FFMA R21, R0, R19, R21 ;  /* 0x0000001300157223 */ /* 0x004fca0000000015 */
[----:B------:R3:W-:Y:S04]  /*07d0*/  STG.E desc[UR6][R10.64+0x4], R21 ;  /* 0x000004150a007986 */ /* 0x0007e8000c101906 */
[----:B------:R3:W-:Y:S04]  /*07e0*/  @!P0 CCTL.E.PF2 [R4+0x108] ;  /* 0x000001080400898f */ /* 0x0007e80000800100 */
[----:B0-----:R-:W1:Y:S01]  /*07f0*/  LDG.E R17, desc[UR4][R4.64+0x8] ;  /* 0x0000080404117981 */ /* 0x001e62000c1e1900 */
[----:B------:R-:W-:Y:S01]  /*0800*/  ISETP.GE.AND P0, PT, R2, R13, PT ;  /* 0x0000000d0200720c */ /* 0x000fe20003f06270 */
[----:B------:R-:W-:-:S04]  /*0810*/  FMUL R19, R21, R3 ;  /* 0x0000000315137220 */ /* 0x000fc80000400000 */
[----:B-1----:R-:W-:-:S05]  /*0820*/  FFMA R18, R0, R17, R19 ;  /* 0x0000001100127223 */ /* 0x002fca0000000013 */
[----:B------:R3:W-:Y:S04]  /*0830*/  STG.E desc[UR6][R10.64+0x8], R18 ;  /* 0x000008120a007986 */ /* 0x0007e8000c101906 */
[----:B------:R3:W-:Y:S04]  /*0840*/  @!P0 CCTL.E.PF2 [R4+0x10c] ;  /* 0x0000010c0400898f */ /* 0x0007e80000800100 */
[----:B------:R-:W2:Y:S01]  /*0850*/  LDG.E R17, desc[UR4][R4.64+0xc] ;  /* 0x00000c0404117981 */ /* 0x000ea2000c1e1900 */
[----:B------:R-:W-:Y:S01]  /*0860*/  FMUL R19, R18, R3 ;  /* 0x0000000312137220 */ /* 0x000fe20000400000 */
[----:B------:R-:W-:Y:S01]  /*0870*/  IADD3 R14, PT, PT, R14, 0x4, RZ ;  /* 0x000000040e0e7810 */ /* 0x000fe20007ffe0ff */
[----:B------:R-:W-:Y:S01]  /*0880*/  VIADD R15, R15, 0x4 ;  /* 0x000000040f0f7836 */ /* 0x000fe20000000000 */
[----:B------:R-:W-:-:S02]  /*0890*/  IADD3 R16, PT, PT, R12, 0x4, RZ ;  /* 0x000000040c107810 */ /* 0x000fc40007ffe0ff */
[----:B------:R-:W-:Y:S01]  /*08a0*/  ISETP.NE.AND P0, PT, R14, RZ, PT ;  /* 0x000000ff0e00720c */ /* 0x000fe20003f05270 */
[----:B--2---:R-:W-:Y:S01]  /*08b0*/  FFMA R2, R0, R17, R19 ;  /* 0x0000001100027223 */ /* 0x004fe20000000013 */
[----:B------:R-:W-:Y:S02]  /*08c0*/  IADD3 R17, PT, PT, R12, -0x3e, RZ ;  /* 0xffffffc20c117810 */ /* 0x000fe40007ffe0ff */
[----:B------:R-:W-:Y:S02]  /*08d0*/  MOV R12, R16 ;  /* 0x00000010000c7202 */ /* 0x000fe40000000f00 */
[----:B------:R3:W-:Y:S07]  /*08e0*/  STG.E desc[UR6][R10.64+0xc], R2 ;  /* 0x00000c020a007986 */ /* 0x0007ee000c101906 */
[----:B------:R-:W-:Y:S05]  /*08f0*/  @P0 BRA `(.L_x_65) ;  /* 0xfffffffc00600947 */ /* 0x000fea000383ffff */
[----:B------:R-:W-:Y:S05]  /*0900*/  EXIT ;  /* 0x000000000000794d */ /* 0x000fea0003800000 */
.L_x_66:
        /* <DEDUP_REMOVED lines=15> */
.L_x_70:


//--------------------- .nv.shared.reserved.0     --------------------------
	.section	.nv.shared.reserved.0,"aw",@nobits
	.weak		__nv_reservedSMEM_offset_0_alias
	.size		__nv_reservedSMEM_offset_0_alias, 0, 64
	.other		__nv_reservedSMEM_offset_0_alias,@"STO_CUDA_RESERVED_SHARED STV_DEFAULT"
__nv_reservedSMEM_offset_0_alias:
	.zero		0
	.zero		64


//--------------------- .nv.global                --------------------------
	.section	.nv.global,"aw",@nobits
.nv.global:
	.type		_ZN34_INTERNAL_2d3f6b2a_4_k_cu_b8e8e5fc4cuda3std6ranges3__45__cpo4swapE,@object
	.size		_ZN34_INTERNAL_2d3f6b2a_4_k_cu_b8e8e5fc4cuda3std6ranges3__45__cpo4swapE,(.L_0 - _ZN34_INTERNAL_2d3f6b2a_4_k_cu_b8e8e5fc4cuda3std6ranges3__45__cpo4swapE)
_ZN34_INTERNAL_2d3f6b2a_4_k_cu_b8e8e5fc4cuda3std6ranges3__45__cpo4swapE:
	.zero		1
.L_0:


//--------------------- .nv.constant0.mwdx_many_series_one_param_tiled2d_f32_tx128_ty4 --------------------------
	.section	.nv.constant0.mwdx_many_series_one_param_tiled2d_f32_tx128_ty4,"a",@progbits
	.sectionflags	@""
	.align	4
.nv.constant0.mwdx_many_series_one_param_tiled2d_f32_tx128_ty4:
	.zero		936


//--------------------- .nv.constant0.mwdx_many_series_one_param_tiled2d_f32_tx128_ty2 --------------------------
	.section	.nv.constant0.mwdx_many_series_one_param_tiled2d_f32_tx128_ty2,"a",@progbits
	.sectionflags	@""
	.align	4
.nv.constant0.mwdx_many_series_one_param_tiled2d_f32_tx128_ty2:
	.zero		936


//--------------------- .nv.constant0.mwdx_many_series_one_param_f32 --------------------------
	.section	.nv.constant0.mwdx_many_series_one_param_f32,"a",@progbits
	.sectionflags	@""
	.align	4
.nv.constant0.mwdx_many_series_one_param_f32:
	.zero		936


//--------------------- .nv.constant0.mwdx_batch_f32 --------------------------
	.section	.nv.constant0.mwdx_batch_f32,"a",@progbits
	.sectionflags	@""
	.align	4
.nv.constant0.mwdx_batch_f32:
	.zero		936


//--------------------- SYMBOLS --------------------------

	.type		.nv.reservedSmem.offset0,@object
	.size		.nv.reservedSmem.offset0,0x4
